//
// Generated by NVIDIA NVVM Compiler
//
// Compiler Build ID: CL-36424714
// Cuda compilation tools, release 13.0, V13.0.88
// Based on NVVM 20.0.0
//

.version 9.0
.target sm_100
.address_size 64

	// .globl	_Z14matrixMulBasicPfS_S_iii
// _ZZ15matrixMulSharedPfS_S_iiiE2sA has been demoted
// _ZZ15matrixMulSharedPfS_S_iiiE2sB has been demoted
// _ZZ15matrixMulStreamPfS_S_iiiE2sA has been demoted
// _ZZ15matrixMulStreamPfS_S_iiiE2sB has been demoted

.visible .entry _Z14matrixMulBasicPfS_S_iii(
	.param .u64 .ptr .align 1 _Z14matrixMulBasicPfS_S_iii_param_0,
	.param .u64 .ptr .align 1 _Z14matrixMulBasicPfS_S_iii_param_1,
	.param .u64 .ptr .align 1 _Z14matrixMulBasicPfS_S_iii_param_2,
	.param .u32 _Z14matrixMulBasicPfS_S_iii_param_3,
	.param .u32 _Z14matrixMulBasicPfS_S_iii_param_4,
	.param .u32 _Z14matrixMulBasicPfS_S_iii_param_5
)
{
	.reg .pred 	%p<13>;
	.reg .b32 	%r<41>;
	.reg .b32 	%f<68>;
	.reg .b64 	%rd<53>;

	ld.param.u64 	%rd7, [_Z14matrixMulBasicPfS_S_iii_param_0];
	ld.param.u64 	%rd8, [_Z14matrixMulBasicPfS_S_iii_param_1];
	ld.param.u64 	%rd6, [_Z14matrixMulBasicPfS_S_iii_param_2];
	ld.param.u32 	%r20, [_Z14matrixMulBasicPfS_S_iii_param_3];
	ld.param.u32 	%r18, [_Z14matrixMulBasicPfS_S_iii_param_4];
	ld.param.u32 	%r19, [_Z14matrixMulBasicPfS_S_iii_param_5];
	cvta.to.global.u64 	%rd1, %rd8;
	cvta.to.global.u64 	%rd2, %rd7;
	mov.u32 	%r21, %ctaid.y;
	mov.u32 	%r22, %ntid.y;
	mov.u32 	%r23, %tid.y;
	mad.lo.s32 	%r1, %r21, %r22, %r23;
	mov.u32 	%r24, %ctaid.x;
	mov.u32 	%r25, %ntid.x;
	mov.u32 	%r26, %tid.x;
	mad.lo.s32 	%r2, %r24, %r25, %r26;
	setp.ge.s32 	%p1, %r1, %r20;
	setp.ge.s32 	%p2, %r2, %r18;
	or.pred  	%p3, %p1, %p2;
	@%p3 bra 	$L__BB0_14;
	setp.lt.s32 	%p4, %r19, 1;
	mov.f32 	%f67, 0f00000000;
	@%p4 bra 	$L__BB0_13;
	mul.lo.s32 	%r3, %r19, %r1;
	and.b32  	%r4, %r19, 7;
	setp.lt.u32 	%p5, %r19, 8;
	mov.f32 	%f67, 0f00000000;
	mov.b32 	%r39, 0;
	@%p5 bra 	$L__BB0_5;
	and.b32  	%r39, %r19, 2147483640;
	neg.s32 	%r37, %r39;
	shl.b32 	%r7, %r18, 3;
	mul.wide.u32 	%rd9, %r3, 4;
	add.s64 	%rd10, %rd9, %rd2;
	add.s64 	%rd52, %rd10, 16;
	mov.f32 	%f67, 0f00000000;
	mul.wide.s32 	%rd13, %r18, 4;
	mov.u32 	%r36, %r2;
$L__BB0_4:
	.pragma "nounroll";
	ld.global.f32 	%f17, [%rd52+-16];
	mul.wide.s32 	%rd11, %r36, 4;
	add.s64 	%rd12, %rd1, %rd11;
	ld.global.f32 	%f18, [%rd12];
	fma.rn.f32 	%f19, %f17, %f18, %f67;
	ld.global.f32 	%f20, [%rd52+-12];
	add.s64 	%rd14, %rd12, %rd13;
	ld.global.f32 	%f21, [%rd14];
	fma.rn.f32 	%f22, %f20, %f21, %f19;
	ld.global.f32 	%f23, [%rd52+-8];
	add.s64 	%rd15, %rd14, %rd13;
	ld.global.f32 	%f24, [%rd15];
	fma.rn.f32 	%f25, %f23, %f24, %f22;
	ld.global.f32 	%f26, [%rd52+-4];
	add.s64 	%rd16, %rd15, %rd13;
	ld.global.f32 	%f27, [%rd16];
	fma.rn.f32 	%f28, %f26, %f27, %f25;
	ld.global.f32 	%f29, [%rd52];
	add.s64 	%rd17, %rd16, %rd13;
	ld.global.f32 	%f30, [%rd17];
	fma.rn.f32 	%f31, %f29, %f30, %f28;
	ld.global.f32 	%f32, [%rd52+4];
	add.s64 	%rd18, %rd17, %rd13;
	ld.global.f32 	%f33, [%rd18];
	fma.rn.f32 	%f34, %f32, %f33, %f31;
	ld.global.f32 	%f35, [%rd52+8];
	add.s64 	%rd19, %rd18, %rd13;
	ld.global.f32 	%f36, [%rd19];
	fma.rn.f32 	%f37, %f35, %f36, %f34;
	ld.global.f32 	%f38, [%rd52+12];
	add.s64 	%rd20, %rd19, %rd13;
	ld.global.f32 	%f39, [%rd20];
	fma.rn.f32 	%f67, %f38, %f39, %f37;
	add.s32 	%r37, %r37, 8;
	add.s32 	%r36, %r36, %r7;
	add.s64 	%rd52, %rd52, 32;
	setp.ne.s32 	%p6, %r37, 0;
	@%p6 bra 	$L__BB0_4;
$L__BB0_5:
	setp.eq.s32 	%p7, %r4, 0;
	@%p7 bra 	$L__BB0_13;
	and.b32  	%r13, %r19, 3;
	setp.lt.u32 	%p8, %r4, 4;
	@%p8 bra 	$L__BB0_8;
	add.s32 	%r28, %r39, %r3;
	mul.wide.u32 	%rd21, %r28, 4;
	add.s64 	%rd22, %rd2, %rd21;
	ld.global.f32 	%f41, [%rd22];
	mad.lo.s32 	%r29, %r39, %r18, %r2;
	mul.wide.s32 	%rd23, %r29, 4;
	add.s64 	%rd24, %rd1, %rd23;
	ld.global.f32 	%f42, [%rd24];
	fma.rn.f32 	%f43, %f41, %f42, %f67;
	cvt.u64.u32 	%rd25, %r3;
	cvt.u64.u32 	%rd26, %r39;
	add.s64 	%rd27, %rd26, %rd25;
	shl.b64 	%rd28, %rd27, 2;
	add.s64 	%rd29, %rd2, %rd28;
	ld.global.f32 	%f44, [%rd29+4];
	mul.wide.s32 	%rd30, %r18, 4;
	add.s64 	%rd31, %rd24, %rd30;
	ld.global.f32 	%f45, [%rd31];
	fma.rn.f32 	%f46, %f44, %f45, %f43;
	ld.global.f32 	%f47, [%rd29+8];
	add.s64 	%rd32, %rd31, %rd30;
	ld.global.f32 	%f48, [%rd32];
	fma.rn.f32 	%f49, %f47, %f48, %f46;
	ld.global.f32 	%f50, [%rd29+12];
	add.s64 	%rd33, %rd32, %rd30;
	ld.global.f32 	%f51, [%rd33];
	fma.rn.f32 	%f67, %f50, %f51, %f49;
	add.s32 	%r39, %r39, 4;
$L__BB0_8:
	setp.eq.s32 	%p9, %r13, 0;
	@%p9 bra 	$L__BB0_13;
	setp.eq.s32 	%p10, %r13, 1;
	@%p10 bra 	$L__BB0_11;
	add.s32 	%r30, %r39, %r3;
	mul.wide.u32 	%rd34, %r30, 4;
	add.s64 	%rd35, %rd2, %rd34;
	ld.global.f32 	%f53, [%rd35];
	mad.lo.s32 	%r31, %r39, %r18, %r2;
	mul.wide.s32 	%rd36, %r31, 4;
	add.s64 	%rd37, %rd1, %rd36;
	ld.global.f32 	%f54, [%rd37];
	fma.rn.f32 	%f55, %f53, %f54, %f67;
	cvt.u64.u32 	%rd38, %r3;
	cvt.u64.u32 	%rd39, %r39;
	add.s64 	%rd40, %rd39, %rd38;
	shl.b64 	%rd41, %rd40, 2;
	add.s64 	%rd42, %rd2, %rd41;
	ld.global.f32 	%f56, [%rd42+4];
	mul.wide.s32 	%rd43, %r18, 4;
	add.s64 	%rd44, %rd37, %rd43;
	ld.global.f32 	%f57, [%rd44];
	fma.rn.f32 	%f67, %f56, %f57, %f55;
	add.s32 	%r39, %r39, 2;
$L__BB0_11:
	and.b32  	%r32, %r19, 1;
	setp.eq.b32 	%p11, %r32, 1;
	not.pred 	%p12, %p11;
	@%p12 bra 	$L__BB0_13;
	add.s32 	%r33, %r39, %r3;
	mul.wide.u32 	%rd45, %r33, 4;
	add.s64 	%rd46, %rd2, %rd45;
	ld.global.f32 	%f58, [%rd46];
	mad.lo.s32 	%r34, %r39, %r18, %r2;
	mul.wide.s32 	%rd47, %r34, 4;
	add.s64 	%rd48, %rd1, %rd47;
	ld.global.f32 	%f59, [%rd48];
	fma.rn.f32 	%f67, %f58, %f59, %f67;
$L__BB0_13:
	mad.lo.s32 	%r35, %r18, %r1, %r2;
	cvta.to.global.u64 	%rd49, %rd6;
	mul.wide.s32 	%rd50, %r35, 4;
	add.s64 	%rd51, %rd49, %rd50;
	st.global.f32 	[%rd51], %f67;
$L__BB0_14:
	ret;

}
	// .globl	_Z15matrixMulSharedPfS_S_iii
.visible .entry _Z15matrixMulSharedPfS_S_iii(
	.param .u64 .ptr .align 1 _Z15matrixMulSharedPfS_S_iii_param_0,
	.param .u64 .ptr .align 1 _Z15matrixMulSharedPfS_S_iii_param_1,
	.param .u64 .ptr .align 1 _Z15matrixMulSharedPfS_S_iii_param_2,
	.param .u32 _Z15matrixMulSharedPfS_S_iii_param_3,
	.param .u32 _Z15matrixMulSharedPfS_S_iii_param_4,
	.param .u32 _Z15matrixMulSharedPfS_S_iii_param_5
)
{
	.reg .pred 	%p<26>;
	.reg .b32 	%r<69>;
	.reg .b32 	%f<181>;
	.reg .b64 	%rd<21>;
	// demoted variable
	.shared .align 4 .b8 _ZZ15matrixMulSharedPfS_S_iiiE2sA[1024];
	// demoted variable
	.shared .align 4 .b8 _ZZ15matrixMulSharedPfS_S_iiiE2sB[1024];
	ld.param.u64 	%rd5, [_Z15matrixMulSharedPfS_S_iii_param_0];
	ld.param.u64 	%rd6, [_Z15matrixMulSharedPfS_S_iii_param_1];
	ld.param.u32 	%r35, [_Z15matrixMulSharedPfS_S_iii_param_3];
	ld.param.u32 	%r36, [_Z15matrixMulSharedPfS_S_iii_param_4];
	ld.param.u32 	%r37, [_Z15matrixMulSharedPfS_S_iii_param_5];
	cvta.to.global.u64 	%rd1, %rd6;
	cvta.to.global.u64 	%rd2, %rd5;
	mov.u32 	%r38, %ctaid.x;
	mov.u32 	%r39, %ctaid.y;
	mov.u32 	%r1, %tid.x;
	mov.u32 	%r2, %tid.y;
	shl.b32 	%r40, %r39, 4;
	add.s32 	%r3, %r40, %r2;
	shl.b32 	%r4, %r38, 4;
	add.s32 	%r5, %r4, %r1;
	setp.lt.s32 	%p1, %r37, 1;
	mov.f32 	%f180, 0f00000000;
	@%p1 bra 	$L__BB1_19;
	shl.b32 	%r42, %r2, 6;
	mov.u32 	%r43, _ZZ15matrixMulSharedPfS_S_iiiE2sA;
	add.s32 	%r6, %r43, %r42;
	shl.b32 	%r44, %r1, 2;
	add.s32 	%r7, %r6, %r44;
	mul.lo.s32 	%r8, %r37, %r3;
	mov.u32 	%r45, _ZZ15matrixMulSharedPfS_S_iiiE2sB;
	add.s32 	%r10, %r45, %r44;
	add.s32 	%r9, %r10, %r42;
	add.s32 	%r11, %r37, -1;
	setp.lt.u32 	%p2, %r37, 17;
	mov.f32 	%f180, 0f00000000;
	mov.b32 	%r68, 0;
	@%p2 bra 	$L__BB1_13;
	shr.u32 	%r47, %r11, 4;
	add.s32 	%r48, %r47, 1;
	add.s32 	%r49, %r2, 16;
	mad.lo.s32 	%r50, %r36, %r49, %r1;
	add.s32 	%r65, %r50, %r4;
	shl.b32 	%r13, %r36, 5;
	mad.lo.s32 	%r51, %r2, %r36, %r1;
	add.s32 	%r64, %r51, %r4;
	add.s32 	%r63, %r1, %r8;
	and.b32  	%r52, %r48, 536870910;
	neg.s32 	%r61, %r52;
	mov.f32 	%f180, 0f00000000;
	mov.b32 	%r67, 16;
	mov.u32 	%r62, %r1;
	mov.u32 	%r66, %r2;
$L__BB1_3:
	setp.ge.s32 	%p3, %r3, %r35;
	mul.wide.s32 	%rd7, %r63, 4;
	add.s64 	%rd8, %rd2, %rd7;
	add.s64 	%rd3, %rd8, 64;
	setp.ge.s32 	%p4, %r62, %r37;
	mov.f32 	%f172, 0f00000000;
	or.pred  	%p5, %p3, %p4;
	@%p5 bra 	$L__BB1_5;
	ld.global.f32 	%f172, [%rd3+-64];
$L__BB1_5:
	setp.ge.s32 	%p6, %r5, %r36;
	st.shared.f32 	[%r7], %f172;
	setp.ge.s32 	%p7, %r66, %r37;
	mov.f32 	%f173, 0f00000000;
	or.pred  	%p8, %p6, %p7;
	@%p8 bra 	$L__BB1_7;
	mul.wide.s32 	%rd9, %r64, 4;
	add.s64 	%rd10, %rd1, %rd9;
	ld.global.f32 	%f173, [%rd10];
$L__BB1_7:
	st.shared.f32 	[%r9], %f173;
	bar.sync 	0;
	ld.shared.f32 	%f27, [%r6];
	ld.shared.f32 	%f28, [%r10];
	fma.rn.f32 	%f29, %f27, %f28, %f180;
	ld.shared.f32 	%f30, [%r6+4];
	ld.shared.f32 	%f31, [%r10+64];
	fma.rn.f32 	%f32, %f30, %f31, %f29;
	ld.shared.f32 	%f33, [%r6+8];
	ld.shared.f32 	%f34, [%r10+128];
	fma.rn.f32 	%f35, %f33, %f34, %f32;
	ld.shared.f32 	%f36, [%r6+12];
	ld.shared.f32 	%f37, [%r10+192];
	fma.rn.f32 	%f38, %f36, %f37, %f35;
	ld.shared.f32 	%f39, [%r6+16];
	ld.shared.f32 	%f40, [%r10+256];
	fma.rn.f32 	%f41, %f39, %f40, %f38;
	ld.shared.f32 	%f42, [%r6+20];
	ld.shared.f32 	%f43, [%r10+320];
	fma.rn.f32 	%f44, %f42, %f43, %f41;
	ld.shared.f32 	%f45, [%r6+24];
	ld.shared.f32 	%f46, [%r10+384];
	fma.rn.f32 	%f47, %f45, %f46, %f44;
	ld.shared.f32 	%f48, [%r6+28];
	ld.shared.f32 	%f49, [%r10+448];
	fma.rn.f32 	%f50, %f48, %f49, %f47;
	ld.shared.f32 	%f51, [%r6+32];
	ld.shared.f32 	%f52, [%r10+512];
	fma.rn.f32 	%f53, %f51, %f52, %f50;
	ld.shared.f32 	%f54, [%r6+36];
	ld.shared.f32 	%f55, [%r10+576];
	fma.rn.f32 	%f56, %f54, %f55, %f53;
	ld.shared.f32 	%f57, [%r6+40];
	ld.shared.f32 	%f58, [%r10+640];
	fma.rn.f32 	%f59, %f57, %f58, %f56;
	ld.shared.f32 	%f60, [%r6+44];
	ld.shared.f32 	%f61, [%r10+704];
	fma.rn.f32 	%f62, %f60, %f61, %f59;
	ld.shared.f32 	%f63, [%r6+48];
	ld.shared.f32 	%f64, [%r10+768];
	fma.rn.f32 	%f65, %f63, %f64, %f62;
	ld.shared.f32 	%f66, [%r6+52];
	ld.shared.f32 	%f67, [%r10+832];
	fma.rn.f32 	%f68, %f66, %f67, %f65;
	ld.shared.f32 	%f69, [%r6+56];
	ld.shared.f32 	%f70, [%r10+896];
	fma.rn.f32 	%f71, %f69, %f70, %f68;
	ld.shared.f32 	%f72, [%r6+60];
	ld.shared.f32 	%f73, [%r10+960];
	fma.rn.f32 	%f6, %f72, %f73, %f71;
	bar.sync 	0;
	add.s32 	%r53, %r62, 16;
	setp.ge.s32 	%p10, %r53, %r37;
	mov.f32 	%f174, 0f00000000;
	or.pred  	%p11, %p3, %p10;
	@%p11 bra 	$L__BB1_9;
	ld.global.f32 	%f174, [%rd3];
$L__BB1_9:
	st.shared.f32 	[%r7], %f174;
	add.s32 	%r54, %r66, 16;
	setp.ge.s32 	%p13, %r54, %r37;
	mov.f32 	%f175, 0f00000000;
	or.pred  	%p14, %p6, %p13;
	@%p14 bra 	$L__BB1_11;
	mul.wide.s32 	%rd11, %r65, 4;
	add.s64 	%rd12, %rd1, %rd11;
	ld.global.f32 	%f175, [%rd12];
$L__BB1_11:
	st.shared.f32 	[%r9], %f175;
	bar.sync 	0;
	ld.shared.f32 	%f75, [%r6];
	ld.shared.f32 	%f76, [%r10];
	fma.rn.f32 	%f77, %f75, %f76, %f6;
	ld.shared.f32 	%f78, [%r6+4];
	ld.shared.f32 	%f79, [%r10+64];
	fma.rn.f32 	%f80, %f78, %f79, %f77;
	ld.shared.f32 	%f81, [%r6+8];
	ld.shared.f32 	%f82, [%r10+128];
	fma.rn.f32 	%f83, %f81, %f82, %f80;
	ld.shared.f32 	%f84, [%r6+12];
	ld.shared.f32 	%f85, [%r10+192];
	fma.rn.f32 	%f86, %f84, %f85, %f83;
	ld.shared.f32 	%f87, [%r6+16];
	ld.shared.f32 	%f88, [%r10+256];
	fma.rn.f32 	%f89, %f87, %f88, %f86;
	ld.shared.f32 	%f90, [%r6+20];
	ld.shared.f32 	%f91, [%r10+320];
	fma.rn.f32 	%f92, %f90, %f91, %f89;
	ld.shared.f32 	%f93, [%r6+24];
	ld.shared.f32 	%f94, [%r10+384];
	fma.rn.f32 	%f95, %f93, %f94, %f92;
	ld.shared.f32 	%f96, [%r6+28];
	ld.shared.f32 	%f97, [%r10+448];
	fma.rn.f32 	%f98, %f96, %f97, %f95;
	ld.shared.f32 	%f99, [%r6+32];
	ld.shared.f32 	%f100, [%r10+512];
	fma.rn.f32 	%f101, %f99, %f100, %f98;
	ld.shared.f32 	%f102, [%r6+36];
	ld.shared.f32 	%f103, [%r10+576];
	fma.rn.f32 	%f104, %f102, %f103, %f101;
	ld.shared.f32 	%f105, [%r6+40];
	ld.shared.f32 	%f106, [%r10+640];
	fma.rn.f32 	%f107, %f105, %f106, %f104;
	ld.shared.f32 	%f108, [%r6+44];
	ld.shared.f32 	%f109, [%r10+704];
	fma.rn.f32 	%f110, %f108, %f109, %f107;
	ld.shared.f32 	%f111, [%r6+48];
	ld.shared.f32 	%f112, [%r10+768];
	fma.rn.f32 	%f113, %f111, %f112, %f110;
	ld.shared.f32 	%f114, [%r6+52];
	ld.shared.f32 	%f115, [%r10+832];
	fma.rn.f32 	%f116, %f114, %f115, %f113;
	ld.shared.f32 	%f117, [%r6+56];
	ld.shared.f32 	%f118, [%r10+896];
	fma.rn.f32 	%f119, %f117, %f118, %f116;
	ld.shared.f32 	%f120, [%r6+60];
	ld.shared.f32 	%f121, [%r10+960];
	fma.rn.f32 	%f180, %f120, %f121, %f119;
	bar.sync 	0;
	add.s32 	%r67, %r67, 32;
	add.s32 	%r66, %r66, 32;
	add.s32 	%r65, %r65, %r13;
	add.s32 	%r64, %r64, %r13;
	add.s32 	%r63, %r63, 32;
	add.s32 	%r62, %r62, 32;
	add.s32 	%r61, %r61, 2;
	setp.ne.s32 	%p15, %r61, 0;
	@%p15 bra 	$L__BB1_3;
	add.s32 	%r68, %r67, -16;
$L__BB1_13:
	and.b32  	%r55, %r11, 16;
	setp.ne.s32 	%p16, %r55, 0;
	@%p16 bra 	$L__BB1_19;
	setp.ge.s32 	%p17, %r3, %r35;
	add.s32 	%r33, %r68, %r1;
	setp.ge.s32 	%p18, %r33, %r37;
	mov.f32 	%f178, 0f00000000;
	or.pred  	%p19, %p17, %p18;
	@%p19 bra 	$L__BB1_16;
	add.s32 	%r57, %r33, %r8;
	mul.wide.s32 	%rd13, %r57, 4;
	add.s64 	%rd14, %rd2, %rd13;
	ld.global.f32 	%f178, [%rd14];
$L__BB1_16:
	setp.ge.s32 	%p20, %r5, %r36;
	st.shared.f32 	[%r7], %f178;
	add.s32 	%r34, %r68, %r2;
	setp.ge.s32 	%p21, %r34, %r37;
	mov.f32 	%f179, 0f00000000;
	or.pred  	%p22, %p20, %p21;
	@%p22 bra 	$L__BB1_18;
	mad.lo.s32 	%r59, %r34, %r36, %r5;
	mul.wide.s32 	%rd15, %r59, 4;
	add.s64 	%rd16, %rd1, %rd15;
	ld.global.f32 	%f179, [%rd16];
$L__BB1_18:
	st.shared.f32 	[%r9], %f179;
	bar.sync 	0;
	ld.shared.f32 	%f124, [%r6];
	ld.shared.f32 	%f125, [%r10];
	fma.rn.f32 	%f126, %f124, %f125, %f180;
	ld.shared.f32 	%f127, [%r6+4];
	ld.shared.f32 	%f128, [%r10+64];
	fma.rn.f32 	%f129, %f127, %f128, %f126;
	ld.shared.f32 	%f130, [%r6+8];
	ld.shared.f32 	%f131, [%r10+128];
	fma.rn.f32 	%f132, %f130, %f131, %f129;
	ld.shared.f32 	%f133, [%r6+12];
	ld.shared.f32 	%f134, [%r10+192];
	fma.rn.f32 	%f135, %f133, %f134, %f132;
	ld.shared.f32 	%f136, [%r6+16];
	ld.shared.f32 	%f137, [%r10+256];
	fma.rn.f32 	%f138, %f136, %f137, %f135;
	ld.shared.f32 	%f139, [%r6+20];
	ld.shared.f32 	%f140, [%r10+320];
	fma.rn.f32 	%f141, %f139, %f140, %f138;
	ld.shared.f32 	%f142, [%r6+24];
	ld.shared.f32 	%f143, [%r10+384];
	fma.rn.f32 	%f144, %f142, %f143, %f141;
	ld.shared.f32 	%f145, [%r6+28];
	ld.shared.f32 	%f146, [%r10+448];
	fma.rn.f32 	%f147, %f145, %f146, %f144;
	ld.shared.f32 	%f148, [%r6+32];
	ld.shared.f32 	%f149, [%r10+512];
	fma.rn.f32 	%f150, %f148, %f149, %f147;
	ld.shared.f32 	%f151, [%r6+36];
	ld.shared.f32 	%f152, [%r10+576];
	fma.rn.f32 	%f153, %f151, %f152, %f150;
	ld.shared.f32 	%f154, [%r6+40];
	ld.shared.f32 	%f155, [%r10+640];
	fma.rn.f32 	%f156, %f154, %f155, %f153;
	ld.shared.f32 	%f157, [%r6+44];
	ld.shared.f32 	%f158, [%r10+704];
	fma.rn.f32 	%f159, %f157, %f158, %f156;
	ld.shared.f32 	%f160, [%r6+48];
	ld.shared.f32 	%f161, [%r10+768];
	fma.rn.f32 	%f162, %f160, %f161, %f159;
	ld.shared.f32 	%f163, [%r6+52];
	ld.shared.f32 	%f164, [%r10+832];
	fma.rn.f32 	%f165, %f163, %f164, %f162;
	ld.shared.f32 	%f166, [%r6+56];
	ld.shared.f32 	%f167, [%r10+896];
	fma.rn.f32 	%f168, %f166, %f167, %f165;
	ld.shared.f32 	%f169, [%r6+60];
	ld.shared.f32 	%f170, [%r10+960];
	fma.rn.f32 	%f180, %f169, %f170, %f168;
	bar.sync 	0;
$L__BB1_19:
	setp.ge.s32 	%p23, %r3, %r35;
	setp.ge.s32 	%p24, %r5, %r36;
	or.pred  	%p25, %p23, %p24;
	@%p25 bra 	$L__BB1_21;
	ld.param.u64 	%rd20, [_Z15matrixMulSharedPfS_S_iii_param_2];
	mad.lo.s32 	%r60, %r36, %r3, %r5;
	cvta.to.global.u64 	%rd17, %rd20;
	mul.wide.u32 	%rd18, %r60, 4;
	add.s64 	%rd19, %rd17, %rd18;
	st.global.f32 	[%rd19], %f180;
$L__BB1_21:
	ret;

}
	// .globl	_Z15matrixMulStreamPfS_S_iii
.visible .entry _Z15matrixMulStreamPfS_S_iii(
	.param .u64 .ptr .align 1 _Z15matrixMulStreamPfS_S_iii_param_0,
	.param .u64 .ptr .align 1 _Z15matrixMulStreamPfS_S_iii_param_1,
	.param .u64 .ptr .align 1 _Z15matrixMulStreamPfS_S_iii_param_2,
	.param .u32 _Z15matrixMulStreamPfS_S_iii_param_3,
	.param .u32 _Z15matrixMulStreamPfS_S_iii_param_4,
	.param .u32 _Z15matrixMulStreamPfS_S_iii_param_5
)
{
	.reg .pred 	%p<26>;
	.reg .b32 	%r<69>;
	.reg .b32 	%f<181>;
	.reg .b64 	%rd<21>;
	// demoted variable
	.shared .align 4 .b8 _ZZ15matrixMulStreamPfS_S_iiiE2sA[1024];
	// demoted variable
	.shared .align 4 .b8 _ZZ15matrixMulStreamPfS_S_iiiE2sB[1024];
	ld.param.u64 	%rd5, [_Z15matrixMulStreamPfS_S_iii_param_0];
	ld.param.u64 	%rd6, [_Z15matrixMulStreamPfS_S_iii_param_1];
	ld.param.u32 	%r35, [_Z15matrixMulStreamPfS_S_iii_param_3];
	ld.param.u32 	%r36, [_Z15matrixMulStreamPfS_S_iii_param_4];
	ld.param.u32 	%r37, [_Z15matrixMulStreamPfS_S_iii_param_5];
	cvta.to.global.u64 	%rd1, %rd6;
	cvta.to.global.u64 	%rd2, %rd5;
	mov.u32 	%r38, %ctaid.x;
	mov.u32 	%r39, %ctaid.y;
	mov.u32 	%r1, %tid.x;
	mov.u32 	%r2, %tid.y;
	shl.b32 	%r40, %r39, 4;
	add.s32 	%r3, %r40, %r2;
	shl.b32 	%r4, %r38, 4;
	add.s32 	%r5, %r4, %r1;
	setp.lt.s32 	%p1, %r37, 1;
	mov.f32 	%f180, 0f00000000;
	@%p1 bra 	$L__BB2_19;
	shl.b32 	%r42, %r2, 6;
	mov.u32 	%r43, _ZZ15matrixMulStreamPfS_S_iiiE2sA;
	add.s32 	%r6, %r43, %r42;
	shl.b32 	%r44, %r1, 2;
	add.s32 	%r7, %r6, %r44;
	mul.lo.s32 	%r8, %r37, %r3;
	mov.u32 	%r45, _ZZ15matrixMulStreamPfS_S_iiiE2sB;
	add.s32 	%r10, %r45, %r44;
	add.s32 	%r9, %r10, %r42;
	add.s32 	%r11, %r37, -1;
	setp.lt.u32 	%p2, %r37, 17;
	mov.f32 	%f180, 0f00000000;
	mov.b32 	%r68, 0;
	@%p2 bra 	$L__BB2_13;
	shr.u32 	%r47, %r11, 4;
	add.s32 	%r48, %r47, 1;
	add.s32 	%r49, %r2, 16;
	mad.lo.s32 	%r50, %r36, %r49, %r1;
	add.s32 	%r65, %r50, %r4;
	shl.b32 	%r13, %r36, 5;
	mad.lo.s32 	%r51, %r2, %r36, %r1;
	add.s32 	%r64, %r51, %r4;
	add.s32 	%r63, %r1, %r8;
	and.b32  	%r52, %r48, 536870910;
	neg.s32 	%r61, %r52;
	mov.f32 	%f180, 0f00000000;
	mov.b32 	%r67, 16;
	mov.u32 	%r62, %r1;
	mov.u32 	%r66, %r2;
$L__BB2_3:
	setp.ge.s32 	%p3, %r3, %r35;
	mul.wide.s32 	%rd7, %r63, 4;
	add.s64 	%rd8, %rd2, %rd7;
	add.s64 	%rd3, %rd8, 64;
	setp.ge.s32 	%p4, %r62, %r37;
	mov.f32 	%f172, 0f00000000;
	or.pred  	%p5, %p3, %p4;
	@%p5 bra 	$L__BB2_5;
	ld.global.f32 	%f172, [%rd3+-64];
$L__BB2_5:
	setp.ge.s32 	%p6, %r5, %r36;
	st.shared.f32 	[%r7], %f172;
	setp.ge.s32 	%p7, %r66, %r37;
	mov.f32 	%f173, 0f00000000;
	or.pred  	%p8, %p6, %p7;
	@%p8 bra 	$L__BB2_7;
	mul.wide.s32 	%rd9, %r64, 4;
	add.s64 	%rd10, %rd1, %rd9;
	ld.global.f32 	%f173, [%rd10];
$L__BB2_7:
	st.shared.f32 	[%r9], %f173;
	bar.sync 	0;
	ld.shared.f32 	%f27, [%r6];
	ld.shared.f32 	%f28, [%r10];
	fma.rn.f32 	%f29, %f27, %f28, %f180;
	ld.shared.f32 	%f30, [%r6+4];
	ld.shared.f32 	%f31, [%r10+64];
	fma.rn.f32 	%f32, %f30, %f31, %f29;
	ld.shared.f32 	%f33, [%r6+8];
	ld.shared.f32 	%f34, [%r10+128];
	fma.rn.f32 	%f35, %f33, %f34, %f32;
	ld.shared.f32 	%f36, [%r6+12];
	ld.shared.f32 	%f37, [%r10+192];
	fma.rn.f32 	%f38, %f36, %f37, %f35;
	ld.shared.f32 	%f39, [%r6+16];
	ld.shared.f32 	%f40, [%r10+256];
	fma.rn.f32 	%f41, %f39, %f40, %f38;
	ld.shared.f32 	%f42, [%r6+20];
	ld.shared.f32 	%f43, [%r10+320];
	fma.rn.f32 	%f44, %f42, %f43, %f41;
	ld.shared.f32 	%f45, [%r6+24];
	ld.shared.f32 	%f46, [%r10+384];
	fma.rn.f32 	%f47, %f45, %f46, %f44;
	ld.shared.f32 	%f48, [%r6+28];
	ld.shared.f32 	%f49, [%r10+448];
	fma.rn.f32 	%f50, %f48, %f49, %f47;
	ld.shared.f32 	%f51, [%r6+32];
	ld.shared.f32 	%f52, [%r10+512];
	fma.rn.f32 	%f53, %f51, %f52, %f50;
	ld.shared.f32 	%f54, [%r6+36];
	ld.shared.f32 	%f55, [%r10+576];
	fma.rn.f32 	%f56, %f54, %f55, %f53;
	ld.shared.f32 	%f57, [%r6+40];
	ld.shared.f32 	%f58, [%r10+640];
	fma.rn.f32 	%f59, %f57, %f58, %f56;
	ld.shared.f32 	%f60, [%r6+44];
	ld.shared.f32 	%f61, [%r10+704];
	fma.rn.f32 	%f62, %f60, %f61, %f59;
	ld.shared.f32 	%f63, [%r6+48];
	ld.shared.f32 	%f64, [%r10+768];
	fma.rn.f32 	%f65, %f63, %f64, %f62;
	ld.shared.f32 	%f66, [%r6+52];
	ld.shared.f32 	%f67, [%r10+832];
	fma.rn.f32 	%f68, %f66, %f67, %f65;
	ld.shared.f32 	%f69, [%r6+56];
	ld.shared.f32 	%f70, [%r10+896];
	fma.rn.f32 	%f71, %f69, %f70, %f68;
	ld.shared.f32 	%f72, [%r6+60];
	ld.shared.f32 	%f73, [%r10+960];
	fma.rn.f32 	%f6, %f72, %f73, %f71;
	bar.sync 	0;
	add.s32 	%r53, %r62, 16;
	setp.ge.s32 	%p10, %r53, %r37;
	mov.f32 	%f174, 0f00000000;
	or.pred  	%p11, %p3, %p10;
	@%p11 bra 	$L__BB2_9;
	ld.global.f32 	%f174, [%rd3];
$L__BB2_9:
	st.shared.f32 	[%r7], %f174;
	add.s32 	%r54, %r66, 16;
	setp.ge.s32 	%p13, %r54, %r37;
	mov.f32 	%f175, 0f00000000;
	or.pred  	%p14, %p6, %p13;
	@%p14 bra 	$L__BB2_11;
	mul.wide.s32 	%rd11, %r65, 4;
	add.s64 	%rd12, %rd1, %rd11;
	ld.global.f32 	%f175, [%rd12];
$L__BB2_11:
	st.shared.f32 	[%r9], %f175;
	bar.sync 	0;
	ld.shared.f32 	%f75, [%r6];
	ld.shared.f32 	%f76, [%r10];
	fma.rn.f32 	%f77, %f75, %f76, %f6;
	ld.shared.f32 	%f78, [%r6+4];
	ld.shared.f32 	%f79, [%r10+64];
	fma.rn.f32 	%f80, %f78, %f79, %f77;
	ld.shared.f32 	%f81, [%r6+8];
	ld.shared.f32 	%f82, [%r10+128];
	fma.rn.f32 	%f83, %f81, %f82, %f80;
	ld.shared.f32 	%f84, [%r6+12];
	ld.shared.f32 	%f85, [%r10+192];
	fma.rn.f32 	%f86, %f84, %f85, %f83;
	ld.shared.f32 	%f87, [%r6+16];
	ld.shared.f32 	%f88, [%r10+256];
	fma.rn.f32 	%f89, %f87, %f88, %f86;
	ld.shared.f32 	%f90, [%r6+20];
	ld.shared.f32 	%f91, [%r10+320];
	fma.rn.f32 	%f92, %f90, %f91, %f89;
	ld.shared.f32 	%f93, [%r6+24];
	ld.shared.f32 	%f94, [%r10+384];
	fma.rn.f32 	%f95, %f93, %f94, %f92;
	ld.shared.f32 	%f96, [%r6+28];
	ld.shared.f32 	%f97, [%r10+448];
	fma.rn.f32 	%f98, %f96, %f97, %f95;
	ld.shared.f32 	%f99, [%r6+32];
	ld.shared.f32 	%f100, [%r10+512];
	fma.rn.f32 	%f101, %f99, %f100, %f98;
	ld.shared.f32 	%f102, [%r6+36];
	ld.shared.f32 	%f103, [%r10+576];
	fma.rn.f32 	%f104, %f102, %f103, %f101;
	ld.shared.f32 	%f105, [%r6+40];
	ld.shared.f32 	%f106, [%r10+640];
	fma.rn.f32 	%f107, %f105, %f106, %f104;
	ld.shared.f32 	%f108, [%r6+44];
	ld.shared.f32 	%f109, [%r10+704];
	fma.rn.f32 	%f110, %f108, %f109, %f107;
	ld.shared.f32 	%f111, [%r6+48];
	ld.shared.f32 	%f112, [%r10+768];
	fma.rn.f32 	%f113, %f111, %f112, %f110;
	ld.shared.f32 	%f114, [%r6+52];
	ld.shared.f32 	%f115, [%r10+832];
	fma.rn.f32 	%f116, %f114, %f115, %f113;
	ld.shared.f32 	%f117, [%r6+56];
	ld.shared.f32 	%f118, [%r10+896];
	fma.rn.f32 	%f119, %f117, %f118, %f116;
	ld.shared.f32 	%f120, [%r6+60];
	ld.shared.f32 	%f121, [%r10+960];
	fma.rn.f32 	%f180, %f120, %f121, %f119;
	bar.sync 	0;
	add.s32 	%r67, %r67, 32;
	add.s32 	%r66, %r66, 32;
	add.s32 	%r65, %r65, %r13;
	add.s32 	%r64, %r64, %r13;
	add.s32 	%r63, %r63, 32;
	add.s32 	%r62, %r62, 32;
	add.s32 	%r61, %r61, 2;
	setp.ne.s32 	%p15, %r61, 0;
	@%p15 bra 	$L__BB2_3;
	add.s32 	%r68, %r67, -16;
$L__BB2_13:
	and.b32  	%r55, %r11, 16;
	setp.ne.s32 	%p16, %r55, 0;
	@%p16 bra 	$L__BB2_19;
	setp.ge.s32 	%p17, %r3, %r35;
	add.s32 	%r33, %r68, %r1;
	setp.ge.s32 	%p18, %r33, %r37;
	mov.f32 	%f178, 0f00000000;
	or.pred  	%p19, %p17, %p18;
	@%p19 bra 	$L__BB2_16;
	add.s32 	%r57, %r33, %r8;
	mul.wide.s32 	%rd13, %r57, 4;
	add.s64 	%rd14, %rd2, %rd13;
	ld.global.f32 	%f178, [%rd14];
$L__BB2_16:
	setp.ge.s32 	%p20, %r5, %r36;
	st.shared.f32 	[%r7], %f178;
	add.s32 	%r34, %r68, %r2;
	setp.ge.s32 	%p21, %r34, %r37;
	mov.f32 	%f179, 0f00000000;
	or.pred  	%p22, %p20, %p21;
	@%p22 bra 	$L__BB2_18;
	mad.lo.s32 	%r59, %r34, %r36, %r5;
	mul.wide.s32 	%rd15, %r59, 4;
	add.s64 	%rd16, %rd1, %rd15;
	ld.global.f32 	%f179, [%rd16];
$L__BB2_18:
	st.shared.f32 	[%r9], %f179;
	bar.sync 	0;
	ld.shared.f32 	%f124, [%r6];
	ld.shared.f32 	%f125, [%r10];
	fma.rn.f32 	%f126, %f124, %f125, %f180;
	ld.shared.f32 	%f127, [%r6+4];
	ld.shared.f32 	%f128, [%r10+64];
	fma.rn.f32 	%f129, %f127, %f128, %f126;
	ld.shared.f32 	%f130, [%r6+8];
	ld.shared.f32 	%f131, [%r10+128];
	fma.rn.f32 	%f132, %f130, %f131, %f129;
	ld.shared.f32 	%f133, [%r6+12];
	ld.shared.f32 	%f134, [%r10+192];
	fma.rn.f32 	%f135, %f133, %f134, %f132;
	ld.shared.f32 	%f136, [%r6+16];
	ld.shared.f32 	%f137, [%r10+256];
	fma.rn.f32 	%f138, %f136, %f137, %f135;
	ld.shared.f32 	%f139, [%r6+20];
	ld.shared.f32 	%f140, [%r10+320];
	fma.rn.f32 	%f141, %f139, %f140, %f138;
	ld.shared.f32 	%f142, [%r6+24];
	ld.shared.f32 	%f143, [%r10+384];
	fma.rn.f32 	%f144, %f142, %f143, %f141;
	ld.shared.f32 	%f145, [%r6+28];
	ld.shared.f32 	%f146, [%r10+448];
	fma.rn.f32 	%f147, %f145, %f146, %f144;
	ld.shared.f32 	%f148, [%r6+32];
	ld.shared.f32 	%f149, [%r10+512];
	fma.rn.f32 	%f150, %f148, %f149, %f147;
	ld.shared.f32 	%f151, [%r6+36];
	ld.shared.f32 	%f152, [%r10+576];
	fma.rn.f32 	%f153, %f151, %f152, %f150;
	ld.shared.f32 	%f154, [%r6+40];
	ld.shared.f32 	%f155, [%r10+640];
	fma.rn.f32 	%f156, %f154, %f155, %f153;
	ld.shared.f32 	%f157, [%r6+44];
	ld.shared.f32 	%f158, [%r10+704];
	fma.rn.f32 	%f159, %f157, %f158, %f156;
	ld.shared.f32 	%f160, [%r6+48];
	ld.shared.f32 	%f161, [%r10+768];
	fma.rn.f32 	%f162, %f160, %f161, %f159;
	ld.shared.f32 	%f163, [%r6+52];
	ld.shared.f32 	%f164, [%r10+832];
	fma.rn.f32 	%f165, %f163, %f164, %f162;
	ld.shared.f32 	%f166, [%r6+56];
	ld.shared.f32 	%f167, [%r10+896];
	fma.rn.f32 	%f168, %f166, %f167, %f165;
	ld.shared.f32 	%f169, [%r6+60];
	ld.shared.f32 	%f170, [%r10+960];
	fma.rn.f32 	%f180, %f169, %f170, %f168;
	bar.sync 	0;
$L__BB2_19:
	setp.ge.s32 	%p23, %r3, %r35;
	setp.ge.s32 	%p24, %r5, %r36;
	or.pred  	%p25, %p23, %p24;
	@%p25 bra 	$L__BB2_21;
	ld.param.u64 	%rd20, [_Z15matrixMulStreamPfS_S_iii_param_2];
	mad.lo.s32 	%r60, %r36, %r3, %r5;
	cvta.to.global.u64 	%rd17, %rd20;
	mul.wide.u32 	%rd18, %r60, 4;
	add.s64 	%rd19, %rd17, %rd18;
	st.global.f32 	[%rd19], %f180;
$L__BB2_21:
	ret;

}


// ===== COMPILED SASS (sm_100) =====

	.target	sm_100

	.elftype	@"ET_EXEC"


//--------------------- .note.nv.tkinfo           --------------------------
	.section	.note.nv.tkinfo,"",@"SHT_NOTE"
	.sectionflags	@"SHF_NOTE_NV_TKINFO"
	.tkinfo
        /*0018*/ 	.word	0x00000002
        /*0030*/ 	.string	""
        /*0030*/ 	.string	"ptxas"
        /*0030*/ 	.string	"Cuda compilation tools, release 13.0, V13.0.88"
        /*0030*/ 	.string	"Build cuda_13.0.r13.0/compiler.36424714_0"
        /*0030*/ 	.string	"-arch sm_100 -m 64 "



//--------------------- .note.nv.cuinfo           --------------------------
	.section	.note.nv.cuinfo,"",@"SHT_NOTE"
	.sectionflags	@"SHF_NOTE_NV_CUINFO"
        /*0018*/ 	.short	0x0002
        /*001a*/ 	.short	0x0064
        /*001c*/ 	.short	0x0082
	.zero		2


//--------------------- .nv.info                  --------------------------
	.section	.nv.info,"",@"SHT_CUDA_INFO"
	.align	4


	//----- nvinfo : EIATTR_REGCOUNT
	.align		4
        /*0000*/ 	.byte	0x04, 0x2f
        /*0002*/ 	.short	(.L_1 - .L_0)
	.align		4
.L_0:
        /*0004*/ 	.word	index@(_Z14matrixMulBasicPfS_S_iii)
        /*0008*/ 	.word	0x00000020


	//----- nvinfo : EIATTR_FRAME_SIZE
	.align		4
.L_1:
        /*000c*/ 	.byte	0x04, 0x11
        /*000e*/ 	.short	(.L_3 - .L_2)
	.align		4
.L_2:
        /*0010*/ 	.word	index@(_Z14matrixMulBasicPfS_S_iii)
        /*0014*/ 	.word	0x00000000


	//----- nvinfo : EIATTR_REGCOUNT
	.align		4
.L_3:
        /*0018*/ 	.byte	0x04, 0x2f
        /*001a*/ 	.short	(.L_5 - .L_4)
	.align		4
.L_4:
        /*001c*/ 	.word	index@(_Z15matrixMulSharedPfS_S_iii)
        /*0020*/ 	.word	0x00000020


	//----- nvinfo : EIATTR_FRAME_SIZE
	.align		4
.L_5:
        /*0024*/ 	.byte	0x04, 0x11
        /*0026*/ 	.short	(.L_7 - .L_6)
	.align		4
.L_6:
        /*0028*/ 	.word	index@(_Z15matrixMulSharedPfS_S_iii)
        /*002c*/ 	.word	0x00000000


	//----- nvinfo : EIATTR_REGCOUNT
	.align		4
.L_7:
        /*0030*/ 	.byte	0x04, 0x2f
        /*0032*/ 	.short	(.L_9 - .L_8)
	.align		4
.L_8:
        /*0034*/ 	.word	index@(_Z15matrixMulStreamPfS_S_iii)
        /*0038*/ 	.word	0x00000020


	//----- nvinfo : EIATTR_FRAME_SIZE
	.align		4
.L_9:
        /*003c*/ 	.byte	0x04, 0x11
        /*003e*/ 	.short	(.L_11 - .L_10)
	.align		4
.L_10:
        /*0040*/ 	.word	index@(_Z15matrixMulStreamPfS_S_iii)
        /*0044*/ 	.word	0x00000000


	//----- nvinfo : EIATTR_MIN_STACK_SIZE
	.align		4
.L_11:
        /*0048*/ 	.byte	0x04, 0x12
        /*004a*/ 	.short	(.L_13 - .L_12)
	.align		4
.L_12:
        /*004c*/ 	.word	index@(_Z15matrixMulStreamPfS_S_iii)
        /*0050*/ 	.word	0x00000000


	//----- nvinfo : EIATTR_MIN_STACK_SIZE
	.align		4
.L_13:
        /*0054*/ 	.byte	0x04, 0x12
        /*0056*/ 	.short	(.L_15 - .L_14)
	.align		4
.L_14:
        /*0058*/ 	.word	index@(_Z15matrixMulSharedPfS_S_iii)
        /*005c*/ 	.word	0x00000000


	//----- nvinfo : EIATTR_MIN_STACK_SIZE
	.align		4
.L_15:
        /*0060*/ 	.byte	0x04, 0x12
        /*0062*/ 	.short	(.L_17 - .L_16)
	.align		4
.L_16:
        /*0064*/ 	.word	index@(_Z14matrixMulBasicPfS_S_iii)
        /*0068*/ 	.word	0x00000000
.L_17:


//--------------------- .nv.compat                --------------------------
	.section	.nv.compat,"",@"SHT_CUDA_COMPAT_INFO"
	.align	4
        /*0000*/ 	.byte	0x02, 0x09, 0x00, 0x00, 0x02, 0x02, 0x01, 0x00, 0x02, 0x05, 0x05, 0x00, 0x03, 0x07, 0x01, 0x01
        /*0010*/ 	.byte	0x02, 0x03, 0x00, 0x00, 0x02, 0x06, 0x01, 0x00, 0x04, 0x0b, 0x08, 0x00, 0x09, 0x00, 0x00, 0x00
        /*0020*/ 	.byte	0x00, 0x00, 0x00, 0x00


//--------------------- .nv.info._Z15matrixMulStreamPfS_S_iii --------------------------
	.section	.nv.info._Z15matrixMulStreamPfS_S_iii,"",@"SHT_CUDA_INFO"
	.sectionflags	@""
	.align	4


	//----- nvinfo : EIATTR_CUDA_API_VERSION
	.align		4
        /*0000*/ 	.byte	0x04, 0x37
        /*0002*/ 	.short	(.L_19 - .L_18)
.L_18:
        /*0004*/ 	.word	0x00000082


	//----- nvinfo : EIATTR_KPARAM_INFO
	.align		4
.L_19:
        /*0008*/ 	.byte	0x04, 0x17
        /*000a*/ 	.short	(.L_21 - .L_20)
.L_20:
        /*000c*/ 	.word	0x00000000
        /*0010*/ 	.short	0x0005
        /*0012*/ 	.short	0x0020
        /*0014*/ 	.byte	0x00, 0xf0, 0x11, 0x00


	//----- nvinfo : EIATTR_KPARAM_INFO
	.align		4
.L_21:
        /*0018*/ 	.byte	0x04, 0x17
        /*001a*/ 	.short	(.L_23 - .L_22)
.L_22:
        /*001c*/ 	.word	0x00000000
        /*0020*/ 	.short	0x0004
        /*0022*/ 	.short	0x001c
        /*0024*/ 	.byte	0x00, 0xf0, 0x11, 0x00


	//----- nvinfo : EIATTR_KPARAM_INFO
	.align		4
.L_23:
        /*0028*/ 	.byte	0x04, 0x17
        /*002a*/ 	.short	(.L_25 - .L_24)
.L_24:
        /*002c*/ 	.word	0x00000000
        /*0030*/ 	.short	0x0003
        /*0032*/ 	.short	0x0018
        /*0034*/ 	.byte	0x00, 0xf0, 0x11, 0x00


	//----- nvinfo : EIATTR_KPARAM_INFO
	.align		4
.L_25:
        /*0038*/ 	.byte	0x04, 0x17
        /*003a*/ 	.short	(.L_27 - .L_26)
.L_26:
        /*003c*/ 	.word	0x00000000
        /*0040*/ 	.short	0x0002
        /*0042*/ 	.short	0x0010
        /*0044*/ 	.byte	0x00, 0xf5, 0x21, 0x00


	//----- nvinfo : EIATTR_KPARAM_INFO
	.align		4
.L_27:
        /*0048*/ 	.byte	0x04, 0x17
        /*004a*/ 	.short	(.L_29 - .L_28)
.L_28:
        /*004c*/ 	.word	0x00000000
        /*0050*/ 	.short	0x0001
        /*0052*/ 	.short	0x0008
        /*0054*/ 	.byte	0x00, 0xf5, 0x21, 0x00


	//----- nvinfo : EIATTR_KPARAM_INFO
	.align		4
.L_29:
        /*0058*/ 	.byte	0x04, 0x17
        /*005a*/ 	.short	(.L_31 - .L_30)
.L_30:
        /*005c*/ 	.word	0x00000000
        /*0060*/ 	.short	0x0000
        /*0062*/ 	.short	0x0000
        /*0064*/ 	.byte	0x00, 0xf5, 0x21, 0x00


	//----- nvinfo : EIATTR_SPARSE_MMA_MASK
	.align		4
.L_31:
        /*0068*/ 	.byte	0x03, 0x50
        /*006a*/ 	.short	0x0000


	//----- nvinfo : EIATTR_MAXREG_COUNT
	.align		4
        /*006c*/ 	.byte	0x03, 0x1b
        /*006e*/ 	.short	0x00ff


	//----- nvinfo : EIATTR_NUM_BARRIERS
	.align		4
        /*0070*/ 	.byte	0x02, 0x4c
        /*0072*/ 	.byte	0x01
	.zero		1


	//----- nvinfo : EIATTR_MERCURY_ISA_VERSION
	.align		4
        /*0074*/ 	.byte	0x03, 0x5f
        /*0076*/ 	.short	0x0101


	//----- nvinfo : EIATTR_VRC_CTA_INIT_COUNT
	.align		4
        /*0078*/ 	.byte	0x02, 0x4a
	.zero		1
	.zero		1


	//----- nvinfo : EIATTR_EXIT_INSTR_OFFSETS
	.align		4
        /*007c*/ 	.byte	0x04, 0x1c
        /*007e*/ 	.short	(.L_33 - .L_32)


	//   ....[0]....
.L_32:
        /*0080*/ 	.word	0x00000da0


	//   ....[1]....
        /*0084*/ 	.word	0x00000df0


	//----- nvinfo : EIATTR_CBANK_PARAM_SIZE
	.align		4
.L_33:
        /*0088*/ 	.byte	0x03, 0x19
        /*008a*/ 	.short	0x0024


	//----- nvinfo : EIATTR_PARAM_CBANK
	.align		4
        /*008c*/ 	.byte	0x04, 0x0a
        /*008e*/ 	.short	(.L_35 - .L_34)
	.align		4
.L_34:
        /*0090*/ 	.word	index@(.nv.constant0._Z15matrixMulStreamPfS_S_iii)
        /*0094*/ 	.short	0x0380
        /*0096*/ 	.short	0x0024


	//----- nvinfo : EIATTR_SW_WAR
	.align		4
.L_35:
        /*0098*/ 	.byte	0x04, 0x36
        /*009a*/ 	.short	(.L_37 - .L_36)
.L_36:
        /*009c*/ 	.word	0x00000008
.L_37:


//--------------------- .nv.info._Z15matrixMulSharedPfS_S_iii --------------------------
	.section	.nv.info._Z15matrixMulSharedPfS_S_iii,"",@"SHT_CUDA_INFO"
	.sectionflags	@""
	.align	4


	//----- nvinfo : EIATTR_CUDA_API_VERSION
	.align		4
        /*0000*/ 	.byte	0x04, 0x37
        /*0002*/ 	.short	(.L_39 - .L_38)
.L_38:
        /*0004*/ 	.word	0x00000082


	//----- nvinfo : EIATTR_KPARAM_INFO
	.align		4
.L_39:
        /*0008*/ 	.byte	0x04, 0x17
        /*000a*/ 	.short	(.L_41 - .L_40)
.L_40:
        /*000c*/ 	.word	0x00000000
        /*0010*/ 	.short	0x0005
        /*0012*/ 	.short	0x0020
        /*0014*/ 	.byte	0x00, 0xf0, 0x11, 0x00


	//----- nvinfo : EIATTR_KPARAM_INFO
	.align		4
.L_41:
        /*0018*/ 	.byte	0x04, 0x17
        /*001a*/ 	.short	(.L_43 - .L_42)
.L_42:
        /*001c*/ 	.word	0x00000000
        /*0020*/ 	.short	0x0004
        /*0022*/ 	.short	0x001c
        /*0024*/ 	.byte	0x00, 0xf0, 0x11, 0x00


	//----- nvinfo : EIATTR_KPARAM_INFO
	.align		4
.L_43:
        /*0028*/ 	.byte	0x04, 0x17
        /*002a*/ 	.short	(.L_45 - .L_44)
.L_44:
        /*002c*/ 	.word	0x00000000
        /*0030*/ 	.short	0x0003
        /*0032*/ 	.short	0x0018
        /*0034*/ 	.byte	0x00, 0xf0, 0x11, 0x00


	//----- nvinfo : EIATTR_KPARAM_INFO
	.align		4
.L_45:
        /*0038*/ 	.byte	0x04, 0x17
        /*003a*/ 	.short	(.L_47 - .L_46)
.L_46:
        /*003c*/ 	.word	0x00000000
        /*0040*/ 	.short	0x0002
        /*0042*/ 	.short	0x0010
        /*0044*/ 	.byte	0x00, 0xf5, 0x21, 0x00


	//----- nvinfo : EIATTR_KPARAM_INFO
	.align		4
.L_47:
        /*0048*/ 	.byte	0x04, 0x17
        /*004a*/ 	.short	(.L_49 - .L_48)
.L_48:
        /*004c*/ 	.word	0x00000000
        /*0050*/ 	.short	0x0001
        /*0052*/ 	.short	0x0008
        /*0054*/ 	.byte	0x00, 0xf5, 0x21, 0x00


	//----- nvinfo : EIATTR_KPARAM_INFO
	.align		4
.L_49:
        /*0058*/ 	.byte	0x04, 0x17
        /*005a*/ 	.short	(.L_51 - .L_50)
.L_50:
        /*005c*/ 	.word	0x00000000
        /*0060*/ 	.short	0x0000
        /*0062*/ 	.short	0x0000
        /*0064*/ 	.byte	0x00, 0xf5, 0x21, 0x00


	//----- nvinfo : EIATTR_SPARSE_MMA_MASK
	.align		4
.L_51:
        /*0068*/ 	.byte	0x03, 0x50
        /*006a*/ 	.short	0x0000


	//----- nvinfo : EIATTR_MAXREG_COUNT
	.align		4
        /*006c*/ 	.byte	0x03, 0x1b
        /*006e*/ 	.short	0x00ff


	//----- nvinfo : EIATTR_NUM_BARRIERS
	.align		4
        /*0070*/ 	.byte	0x02, 0x4c
        /*0072*/ 	.byte	0x01
	.zero		1


	//----- nvinfo : EIATTR_MERCURY_ISA_VERSION
	.align		4
        /*0074*/ 	.byte	0x03, 0x5f
        /*0076*/ 	.short	0x0101


	//----- nvinfo : EIATTR_VRC_CTA_INIT_COUNT
	.align		4
        /*0078*/ 	.byte	0x02, 0x4a
	.zero		1
	.zero		1


	//----- nvinfo : EIATTR_EXIT_INSTR_OFFSETS
	.align		4
        /*007c*/ 	.byte	0x04, 0x1c
        /*007e*/ 	.short	(.L_53 - .L_52)


	//   ....[0]....
.L_52:
        /*0080*/ 	.word	0x00000da0


	//   ....[1]....
        /*0084*/ 	.word	0x00000df0


	//----- nvinfo : EIATTR_CBANK_PARAM_SIZE
	.align		4
.L_53:
        /*0088*/ 	.byte	0x03, 0x19
        /*008a*/ 	.short	0x0024


	//----- nvinfo : EIATTR_PARAM_CBANK
	.align		4
        /*008c*/ 	.byte	0x04, 0x0a
        /*008e*/ 	.short	(.L_55 - .L_54)
	.align		4
.L_54:
        /*0090*/ 	.word	index@(.nv.constant0._Z15matrixMulSharedPfS_S_iii)
        /*0094*/ 	.short	0x0380
        /*0096*/ 	.short	0x0024


	//----- nvinfo : EIATTR_SW_WAR
	.align		4
.L_55:
        /*0098*/ 	.byte	0x04, 0x36
        /*009a*/ 	.short	(.L_57 - .L_56)
.L_56:
        /*009c*/ 	.word	0x00000008
.L_57:


//--------------------- .nv.info._Z14matrixMulBasicPfS_S_iii --------------------------
	.section	.nv.info._Z14matrixMulBasicPfS_S_iii,"",@"SHT_CUDA_INFO"
	.sectionflags	@""
	.align	4


	//----- nvinfo : EIATTR_CUDA_API_VERSION
	.align		4
        /*0000*/ 	.byte	0x04, 0x37
        /*0002*/ 	.short	(.L_59 - .L_58)
.L_58:
        /*0004*/ 	.word	0x00000082


	//----- nvinfo : EIATTR_KPARAM_INFO
	.align		4
.L_59:
        /*0008*/ 	.byte	0x04, 0x17
        /*000a*/ 	.short	(.L_61 - .L_60)
.L_60:
        /*000c*/ 	.word	0x00000000
        /*0010*/ 	.short	0x0005
        /*0012*/ 	.short	0x0020
        /*0014*/ 	.byte	0x00, 0xf0, 0x11, 0x00


	//----- nvinfo : EIATTR_KPARAM_INFO
	.align		4
.L_61:
        /*0018*/ 	.byte	0x04, 0x17
        /*001a*/ 	.short	(.L_63 - .L_62)
.L_62:
        /*001c*/ 	.word	0x00000000
        /*0020*/ 	.short	0x0004
        /*0022*/ 	.short	0x001c
        /*0024*/ 	.byte	0x00, 0xf0, 0x11, 0x00


	//----- nvinfo : EIATTR_KPARAM_INFO
	.align		4
.L_63:
        /*0028*/ 	.byte	0x04, 0x17
        /*002a*/ 	.short	(.L_65 - .L_64)
.L_64:
        /*002c*/ 	.word	0x00000000
        /*0030*/ 	.short	0x0003
        /*0032*/ 	.short	0x0018
        /*0034*/ 	.byte	0x00, 0xf0, 0x11, 0x00


	//----- nvinfo : EIATTR_KPARAM_INFO
	.align		4
.L_65:
        /*0038*/ 	.byte	0x04, 0x17
        /*003a*/ 	.short	(.L_67 - .L_66)
.L_66:
        /*003c*/ 	.word	0x00000000
        /*0040*/ 	.short	0x0002
        /*0042*/ 	.short	0x0010
        /*0044*/ 	.byte	0x00, 0xf5, 0x21, 0x00


	//----- nvinfo : EIATTR_KPARAM_INFO
	.align		4
.L_67:
        /*0048*/ 	.byte	0x04, 0x17
        /*004a*/ 	.short	(.L_69 - .L_68)
.L_68:
        /*004c*/ 	.word	0x00000000
        /*0050*/ 	.short	0x0001
        /*0052*/ 	.short	0x0008
        /*0054*/ 	.byte	0x00, 0xf5, 0x21, 0x00


	//----- nvinfo : EIATTR_KPARAM_INFO
	.align		4
.L_69:
        /*0058*/ 	.byte	0x04, 0x17
        /*005a*/ 	.short	(.L_71 - .L_70)
.L_70:
        /*005c*/ 	.word	0x00000000
        /*0060*/ 	.short	0x0000
        /*0062*/ 	.short	0x0000
        /*0064*/ 	.byte	0x00, 0xf5, 0x21, 0x00


	//----- nvinfo : EIATTR_SPARSE_MMA_MASK
	.align		4
.L_71:
        /*0068*/ 	.byte	0x03, 0x50
        /*006a*/ 	.short	0x0000


	//----- nvinfo : EIATTR_MAXREG_COUNT
	.align		4
        /*006c*/ 	.byte	0x03, 0x1b
        /*006e*/ 	.short	0x00ff


	//----- nvinfo : EIATTR_MERCURY_ISA_VERSION
	.align		4
        /*0070*/ 	.byte	0x03, 0x5f
        /*0072*/ 	.short	0x0101


	//----- nvinfo : EIATTR_VRC_CTA_INIT_COUNT
	.align		4
        /*0074*/ 	.byte	0x02, 0x4a
	.zero		1
	.zero		1


	//----- nvinfo : EIATTR_EXIT_INSTR_OFFSETS
	.align		4
        /*0078*/ 	.byte	0x04, 0x1c
        /*007a*/ 	.short	(.L_73 - .L_72)


	//   ....[0]....
.L_72:
        /*007c*/ 	.word	0x000000c0


	//   ....[1]....
        /*0080*/ 	.word	0x000008e0


	//----- nvinfo : EIATTR_CBANK_PARAM_SIZE
	.align		4
.L_73:
        /*0084*/ 	.byte	0x03, 0x19
        /*0086*/ 	.short	0x0024


	//----- nvinfo : EIATTR_PARAM_CBANK
	.align		4
        /*0088*/ 	.byte	0x04, 0x0a
        /*008a*/ 	.short	(.L_75 - .L_74)
	.align		4
.L_74:
        /*008c*/ 	.word	index@(.nv.constant0._Z14matrixMulBasicPfS_S_iii)
        /*0090*/ 	.short	0x0380
        /*0092*/ 	.short	0x0024


	//----- nvinfo : EIATTR_SW_WAR
	.align		4
.L_75:
        /*0094*/ 	.byte	0x04, 0x36
        /*0096*/ 	.short	(.L_77 - .L_76)
.L_76:
        /*0098*/ 	.word	0x00000008
.L_77:


//--------------------- .nv.callgraph             --------------------------
	.section	.nv.callgraph,"",@"SHT_CUDA_CALLGRAPH"
	.align	4
	.sectionentsize	8
	.align		4
        /*0000*/ 	.word	0x00000000
	.align		4
        /*0004*/ 	.word	0xffffffff
	.align		4
        /*0008*/ 	.word	0x00000000
	.align		4
        /*000c*/ 	.word	0xfffffffe
	.align		4
        /*0010*/ 	.word	0x00000000
	.align		4
        /*0014*/ 	.word	0xfffffffd
	.align		4
        /*0018*/ 	.word	0x00000000
	.align		4
        /*001c*/ 	.word	0xfffffffc


//--------------------- .text._Z15matrixMulStreamPfS_S_iii --------------------------
	.section	.text._Z15matrixMulStreamPfS_S_iii,"ax",@progbits
	.align	128
        .global         _Z15matrixMulStreamPfS_S_iii
        .type           _Z15matrixMulStreamPfS_S_iii,@function
        .size           _Z15matrixMulStreamPfS_S_iii,(.L_x_13 - _Z15matrixMulStreamPfS_S_iii)
        .other          _Z15matrixMulStreamPfS_S_iii,@"STO_CUDA_ENTRY STV_DEFAULT"
_Z15matrixMulStreamPfS_S_iii:
.text._Z15matrixMulStreamPfS_S_iii:
[----:B------:R-:W-:Y:S01]  /*0000*/  LDC R1, c[0x0][0x37c] ;  /* 0x0000df00ff017b82 */ /* 0x000fe20000000800 */
[----:B------:R-:W0:Y:S01]  /*0010*/  S2R R0, SR_CTAID.Y ;  /* 0x0000000000007919 */ /* 0x000e220000002600 */
[----:B------:R-:W1:Y:S01]  /*0020*/  LDCU UR7, c[0x0][0x3a0] ;  /* 0x00007400ff0777ac */ /* 0x000e620008000800 */
[----:B------:R-:W-:Y:S01]  /*0030*/  HFMA2 R23, -RZ, RZ, 0, 0 ;  /* 0x00000000ff177431 */ /* 0x000fe200000001ff */
[----:B------:R-:W0:Y:S01]  /*0040*/  S2R R13, SR_TID.Y ;  /* 0x00000000000d7919 */ /* 0x000e220000002200 */
[----:B------:R-:W2:Y:S01]  /*0050*/  LDCU.64 UR10, c[0x0][0x358] ;  /* 0x00006b00ff0a77ac */ /* 0x000ea20008000a00 */
[----:B------:R-:W3:Y:S01]  /*0060*/  S2R R6, SR_CTAID.X ;  /* 0x0000000000067919 */ /* 0x000ee20000002500 */
[----:B------:R-:W3:Y:S01]  /*0070*/  S2R R15, SR_TID.X ;  /* 0x00000000000f7919 */ /* 0x000ee20000002100 */
[----:B-1----:R-:W-:Y:S01]  /*0080*/  UISETP.GE.AND UP0, UPT, UR7, 0x1, UPT ;  /* 0x000000010700788c */ /* 0x002fe2000bf06270 */
[----:B0-----:R-:W-:Y:S02]  /*0090*/  LEA R0, R0, R13, 0x4 ;  /* 0x0000000d00007211 */ /* 0x001fe400078e20ff */
[----:B---3--:R-:W-:-:S06]  /*00a0*/  LEA R3, R6, R15, 0x4 ;  /* 0x0000000f06037211 */ /* 0x008fcc00078e20ff */
[----:B--2---:R-:W-:Y:S05]  /*00b0*/  BRA.U !UP0, `(.L_x_0) ;  /* 0x0000000d082c7547 */ /* 0x004fea000b800000 */
[----:B------:R-:W0:Y:S01]  /*00c0*/  S2UR UR6, SR_CgaCtaId ;  /* 0x00000000000679c3 */ /* 0x000e220000008800 */
[----:B------:R-:W-:Y:S01]  /*00d0*/  UMOV UR4, 0x400 ;  /* 0x0000040000047882 */ /* 0x000fe20000000000 */
[----:B------:R-:W-:Y:S01]  /*00e0*/  UISETP.GE.U32.AND UP0, UPT, UR7, 0x11, UPT ;  /* 0x000000110700788c */ /* 0x000fe2000bf06070 */
[----:B------:R-:W-:Y:S01]  /*00f0*/  MOV R23, RZ ;  /* 0x000000ff00177202 */ /* 0x000fe20000000f00 */
[----:B------:R-:W-:Y:S02]  /*0100*/  UIADD3 UR5, UPT, UPT, UR4, 0x400, URZ ;  /* 0x0000040004057890 */ /* 0x000fe4000fffe0ff */
[----:B------:R-:W-:Y:S02]  /*0110*/  UIADD3 UR8, UPT, UPT, UR7, -0x1, URZ ;  /* 0xffffffff07087890 */ /* 0x000fe4000fffe0ff */
[----:B0-----:R-:W-:Y:S02]  /*0120*/  ULEA UR4, UR6, UR4, 0x18 ;  /* 0x0000000406047291 */ /* 0x001fe4000f8ec0ff */
[----:B------:R-:W-:-:S04]  /*0130*/  ULEA UR5, UR6, UR5, 0x18 ;  /* 0x0000000506057291 */ /* 0x000fc8000f8ec0ff */
[----:B------:R-:W-:Y:S01]  /*0140*/  LEA R2, R13, UR4, 0x6 ;  /* 0x000000040d027c11 */ /* 0x000fe2000f8e30ff */
[----:B------:R-:W-:Y:S01]  /*0150*/  UMOV UR4, URZ ;  /* 0x000000ff00047c82 */ /* 0x000fe20008000000 */
[C---:B------:R-:W-:Y:S02]  /*0160*/  LEA R16, R15.reuse, UR5, 0x2 ;  /* 0x000000050f107c11 */ /* 0x040fe4000f8e10ff */
[----:B------:R-:W-:Y:S02]  /*0170*/  LEA R22, R15, R2, 0x2 ;  /* 0x000000020f167211 */ /* 0x000fe400078e10ff */
[----:B------:R-:W-:Y:S01]  /*0180*/  LEA R20, R13, R16, 0x6 ;  /* 0x000000100d147211 */ /* 0x000fe200078e30ff */
[----:B------:R-:W-:Y:S06]  /*0190*/  BRA.U !UP0, `(.L_x_1) ;  /* 0x0000000908047547 */ /* 0x000fec000b800000 */
[----:B------:R-:W0:Y:S01]  /*01a0*/  LDCU.64 UR12, c[0x0][0x398] ;  /* 0x00007300ff0c77ac */ /* 0x000e220008000a00 */
[----:B------:R-:W1:Y:S01]  /*01b0*/  LDC R12, c[0x0][0x39c] ;  /* 0x0000e700ff0c7b82 */ /* 0x000e620000000800 */
[----:B------:R-:W-:Y:S01]  /*01c0*/  IADD3 R4, PT, PT, R13, 0x10, RZ ;  /* 0x000000100d047810 */ /* 0x000fe20007ffe0ff */
[----:B------:R-:W-:Y:S01]  /*01d0*/  IMAD R18, R0, UR7, R15 ;  /* 0x0000000700127c24 */ /* 0x000fe2000f8e020f */
[----:B------:R-:W-:Y:S01]  /*01e0*/  ULEA.HI UR4, UR8, 0x1, URZ, 0x1c ;  /* 0x0000000108047891 */ /* 0x000fe2000f8fe0ff */
[----:B------:R-:W-:Y:S01]  /*01f0*/  MOV R23, RZ ;  /* 0x000000ff00177202 */ /* 0x000fe20000000f00 */
[----:B------:R-:W2:Y:S01]  /*0200*/  LDCU UR6, c[0x0][0x3a0] ;  /* 0x00007400ff0677ac */ /* 0x000ea20008000800 */
[----:B------:R-:W-:Y:S02]  /*0210*/  MOV R17, R15 ;  /* 0x0000000f00117202 */ /* 0x000fe40000000f00 */
[----:B------:R-:W3:Y:S01]  /*0220*/  LDC.64 R24, c[0x0][0x380] ;  /* 0x0000e000ff187b82 */ /* 0x000ee20000000a00 */
[----:B------:R-:W-:Y:S01]  /*0230*/  ULOP3.LUT UR4, UR4, 0x1ffffffe, URZ, 0xc0, !UPT ;  /* 0x1ffffffe04047892 */ /* 0x000fe2000f8ec0ff */
[----:B------:R-:W-:Y:S01]  /*0240*/  MOV R14, R13 ;  /* 0x0000000d000e7202 */ /* 0x000fe20000000f00 */
[----:B------:R-:W-:-:S02]  /*0250*/  UMOV UR5, 0x10 ;  /* 0x0000001000057882 */ /* 0x000fc40000000000 */
[----:B------:R-:W-:Y:S01]  /*0260*/  UIADD3 UR4, UPT, UPT, -UR4, URZ, URZ ;  /* 0x000000ff04047290 */ /* 0x000fe2000fffe1ff */
[--C-:B0-----:R-:W-:Y:S01]  /*0270*/  IMAD R4, R4, UR13, R15.reuse ;  /* 0x0000000d04047c24 */ /* 0x101fe2000f8e020f */
[----:B------:R-:W-:Y:S01]  /*0280*/  ISETP.GE.AND P1, PT, R0, UR12, PT ;  /* 0x0000000c00007c0c */ /* 0x000fe2000bf26270 */
[----:B------:R-:W-:-:S03]  /*0290*/  IMAD R19, R13, UR13, R15 ;  /* 0x0000000d0d137c24 */ /* 0x000fc6000f8e020f */
[C---:B------:R-:W-:Y:S02]  /*02a0*/  LEA R21, R6.reuse, R4, 0x4 ;  /* 0x0000000406157211 */ /* 0x040fe400078e20ff */
[----:B--2---:R-:W-:-:S07]  /*02b0*/  LEA R19, R6, R19, 0x4 ;  /* 0x0000001306137211 */ /* 0x004fce00078e20ff */
.L_x_2:
[----:B-1----:R-:W-:Y:S01]  /*02c0*/  ISETP.GE.AND P0, PT, R3, R12, PT ;  /* 0x0000000c0300720c */ /* 0x002fe20003f06270 */
[----:B------:R-:W-:Y:S01]  /*02d0*/  UMOV UR7, UR6 ;  /* 0x0000000600077c82 */ /* 0x000fe20008000000 */
[----:B------:R-:W-:Y:S01]  /*02e0*/  HFMA2 R6, -RZ, RZ, 0, 0 ;  /* 0x00000000ff067431 */ /* 0x000fe200000001ff */
[----:B------:R-:W-:Y:S01]  /*02f0*/  ISETP.GE.OR P2, PT, R17, UR7, P1 ;  /* 0x0000000711007c0c */ /* 0x000fe20008f46670 */
[----:B---3--:R-:W-:Y:S01]  /*0300*/  IMAD.WIDE R26, R18, 0x4, R24 ;  /* 0x00000004121a7825 */ /* 0x008fe200078e0218 */
[----:B------:R-:W-:Y:S02]  /*0310*/  ISETP.GE.OR P3, PT, R14, UR7, P0 ;  /* 0x000000070e007c0c */ /* 0x000fe40008766670 */
[----:B------:R-:W-:-:S09]  /*0320*/  MOV R29, RZ ;  /* 0x000000ff001d7202 */ /* 0x000fd20000000f00 */
[----:B------:R-:W2:Y:S02]  /*0330*/  @!P2 LDG.E R29, desc[UR10][R26.64] ;  /* 0x0000000a1a1da981 */ /* 0x000ea4000c1e1900 */
[----:B------:R-:W0:Y:S02]  /*0340*/  @!P3 LDC.64 R4, c[0x0][0x388] ;  /* 0x0000e200ff04bb82 */ /* 0x000e240000000a00 */
[----:B0-----:R-:W-:-:S05]  /*0350*/  @!P3 IMAD.WIDE R4, R19, 0x4, R4 ;  /* 0x000000041304b825 */ /* 0x001fca00078e0204 */
[----:B------:R-:W3:Y:S04]  /*0360*/  @!P3 LDG.E R6, desc[UR10][R4.64] ;  /* 0x0000000a0406b981 */ /* 0x000ee8000c1e1900 */
[----:B--2---:R-:W-:Y:S04]  /*0370*/  STS [R22], R29 ;  /* 0x0000001d16007388 */ /* 0x004fe80000000800 */
[----:B---3--:R-:W-:Y:S01]  /*0380*/  STS [R20], R6 ;  /* 0x0000000614007388 */ /* 0x008fe20000000800 */
[----:B------:R-:W-:Y:S06]  /*0390*/  BAR.SYNC.DEFER_BLOCKING 0x0 ;  /* 0x0000000000007b1d */ /* 0x000fec0000010000 */
[----:B------:R-:W-:Y:S04]  /*03a0*/  LDS R28, [R16] ;  /* 0x00000000101c7984 */ /* 0x000fe80000000800 */
[----:B------:R-:W0:Y:S04]  /*03b0*/  LDS.128 R8, [R2] ;  /* 0x0000000002087984 */ /* 0x000e280000000c00 */
[----:B------:R-:W1:Y:S04]  /*03c0*/  LDS R5, [R16+0x40] ;  /* 0x0000400010057984 */ /* 0x000e680000000800 */
[----:B------:R-:W2:Y:S04]  /*03d0*/  LDS R7, [R16+0x80] ;  /* 0x0000800010077984 */ /* 0x000ea80000000800 */
[----:B------:R-:W-:Y:S01]  /*03e0*/  LDS R29, [R16+0x140] ;  /* 0x00014000101d7984 */ /* 0x000fe20000000800 */
[----:B0-----:R-:W-:-:S03]  /*03f0*/  FFMA R28, R8, R28, R23 ;  /* 0x0000001c081c7223 */ /* 0x001fc60000000017 */
[----:B------:R-:W0:Y:S01]  /*0400*/  LDS R8, [R16+0xc0] ;  /* 0x0000c00010087984 */ /* 0x000e220000000800 */
[----:B-1----:R-:W-:-:S03]  /*0410*/  FFMA R28, R5, R9, R28 ;  /* 0x00000009051c7223 */ /* 0x002fc6000000001c */
[----:B------:R-:W-:Y:S01]  /*0420*/  LDS R9, [R16+0x100] ;  /* 0x0001000010097984 */ /* 0x000fe20000000800 */
[----:B--2---:R-:W-:-:S03]  /*0430*/  FFMA R23, R7, R10, R28 ;  /* 0x0000000a07177223 */ /* 0x004fc6000000001c */
[----:B------:R-:W1:Y:S01]  /*0440*/  LDS.128 R4, [R2+0x10] ;  /* 0x0000100002047984 */ /* 0x000e620000000c00 */
[----:B0-----:R-:W-:-:S03]  /*0450*/  FFMA R23, R8, R11, R23 ;  /* 0x0000000b08177223 */ /* 0x001fc60000000017 */
[----:B------:R-:W0:Y:S01]  /*0460*/  LDS R11, [R16+0x180] ;  /* 0x00018000100b7984 */ /* 0x000e220000000800 */
[----:B-1----:R-:W-:-:S03]  /*0470*/  FFMA R8, R4, R9, R23 ;  /* 0x0000000904087223 */ /* 0x002fc60000000017 */
[----:B------:R-:W1:Y:S01]  /*0480*/  LDS R4, [R16+0x1c0] ;  /* 0x0001c00010047984 */ /* 0x000e620000000800 */
[----:B------:R-:W-:-:S03]  /*0490*/  FFMA R8, R29, R5, R8 ;  /* 0x000000051d087223 */ /* 0x000fc60000000008 */
[----:B------:R-:W-:Y:S04]  /*04a0*/  LDS R5, [R16+0x200] ;  /* 0x0002000010057984 */ /* 0x000fe80000000800 */
[----:B------:R-:W-:Y:S01]  /*04b0*/  LDS R29, [R16+0x240] ;  /* 0x00024000101d7984 */ /* 0x000fe20000000800 */
[----:B0-----:R-:W-:-:S03]  /*04c0*/  FFMA R23, R11, R6, R8 ;  /* 0x000000060b177223 */ /* 0x001fc60000000008 */
[----:B------:R-:W0:Y:S01]  /*04d0*/  LDS.128 R8, [R2+0x20] ;  /* 0x0000200002087984 */ /* 0x000e220000000c00 */
[----:B-1----:R-:W-:-:S03]  /*04e0*/  FFMA R23, R4, R7, R23 ;  /* 0x0000000704177223 */ /* 0x002fc60000000017 */
[----:B------:R-:W1:Y:S01]  /*04f0*/  LDS R7, [R16+0x280] ;  /* 0x0002800010077984 */ /* 0x000e620000000800 */
[----:B0-----:R-:W-:-:S03]  /*0500*/  FFMA R4, R8, R5, R23 ;  /* 0x0000000508047223 */ /* 0x001fc60000000017 */
[----:B------:R-:W0:Y:S01]  /*0510*/  LDS R8, [R16+0x2c0] ;  /* 0x0002c00010087984 */ /* 0x000e220000000800 */
[----:B------:R-:W-:-:S03]  /*0520*/  FFMA R4, R29, R9, R4 ;  /* 0x000000091d047223 */ /* 0x000fc60000000004 */
[----:B------:R-:W-:Y:S01]  /*0530*/  LDS R9, [R16+0x300] ;  /* 0x0003000010097984 */ /* 0x000fe20000000800 */
[----:B-1----:R-:W-:-:S03]  /*0540*/  FFMA R23, R7, R10, R4 ;  /* 0x0000000a07177223 */ /* 0x002fc60000000004 */
[----:B------:R-:W1:Y:S01]  /*0550*/  LDS.128 R4, [R2+0x30] ;  /* 0x0000300002047984 */ /* 0x000e620000000c00 */
[----:B------:R-:W-:Y:S02]  /*0560*/  HFMA2 R29, -RZ, RZ, 0, 0 ;  /* 0x00000000ff1d7431 */ /* 0x000fe400000001ff */
[----:B0-----:R-:W-:Y:S02]  /*0570*/  FFMA R11, R8, R11, R23 ;  /* 0x0000000b080b7223 */ /* 0x001fe40000000017 */
[----:B------:R-:W0:Y:S02]  /*0580*/  LDS R23, [R16+0x340] ;  /* 0x0003400010177984 */ /* 0x000e240000000800 */
[----:B-1----:R-:W-:Y:S02]  /*0590*/  FFMA R10, R4, R9, R11 ;  /* 0x00000009040a7223 */ /* 0x002fe4000000000b */
[----:B------:R-:W1:Y:S04]  /*05a0*/  LDS R11, [R16+0x380] ;  /* 0x00038000100b7984 */ /* 0x000e680000000800 */
[----:B------:R-:W2:Y:S01]  /*05b0*/  LDS R4, [R16+0x3c0] ;  /* 0x0003c00010047984 */ /* 0x000ea20000000800 */
[----:B------:R-:W-:Y:S01]  /*05c0*/  IADD3 R8, PT, PT, R17, 0x10, RZ ;  /* 0x0000001011087810 */ /* 0x000fe20007ffe0ff */
[----:B------:R-:W-:Y:S03]  /*05d0*/  BAR.SYNC.DEFER_BLOCKING 0x0 ;  /* 0x0000000000007b1d */ /* 0x000fe60000010000 */
[----:B------:R-:W-:-:S13]  /*05e0*/  ISETP.GE.OR P2, PT, R8, UR7, P1 ;  /* 0x0000000708007c0c */ /* 0x000fda0008f46670 */
[----:B------:R-:W3:Y:S01]  /*05f0*/  @!P2 LDG.E R29, desc[UR10][R26.64+0x40] ;  /* 0x0000400a1a1da981 */ /* 0x000ee2000c1e1900 */
[----:B------:R-:W-:-:S04]  /*0600*/  IADD3 R8, PT, PT, R14, 0x10, RZ ;  /* 0x000000100e087810 */ /* 0x000fc80007ffe0ff */
[----:B------:R-:W-:-:S13]  /*0610*/  ISETP.GE.OR P0, PT, R8, UR7, P0 ;  /* 0x0000000708007c0c */ /* 0x000fda0008706670 */
[----:B------:R-:W4:Y:S01]  /*0620*/  @!P0 LDC.64 R8, c[0x0][0x388] ;  /* 0x0000e200ff088b82 */ /* 0x000f220000000a00 */
[----:B---3--:R4:W-:Y:S02]  /*0630*/  STS [R22], R29 ;  /* 0x0000001d16007388 */ /* 0x0089e40000000800 */
[----:B----4-:R-:W-:Y:S01]  /*0640*/  @!P0 IMAD.WIDE R28, R21, 0x4, R8 ;  /* 0x00000004151c8825 */ /* 0x010fe200078e0208 */
[----:B------:R-:W-:-:S06]  /*0650*/  MOV R9, RZ ;  /* 0x000000ff00097202 */ /* 0x000fcc0000000f00 */
[----:B------:R-:W3:Y:S01]  /*0660*/  @!P0 LDG.E R9, desc[UR10][R28.64] ;  /* 0x0000000a1c098981 */ /* 0x000ee2000c1e1900 */
[----:B0-----:R-:W-:-:S04]  /*0670*/  FFMA R10, R23, R5, R10 ;  /* 0x00000005170a7223 */ /* 0x001fc8000000000a */
[----:B-1----:R-:W-:-:S04]  /*0680*/  FFMA R27, R11, R6, R10 ;  /* 0x000000060b1b7223 */ /* 0x002fc8000000000a */
[----:B--2---:R-:W-:Y:S01]  /*0690*/  FFMA R7, R4, R7, R27 ;  /* 0x0000000704077223 */ /* 0x004fe2000000001b */
[----:B------:R-:W-:-:S04]  /*06a0*/  UIADD3 UR4, UPT, UPT, UR4, 0x2, URZ ;  /* 0x0000000204047890 */ /* 0x000fc8000fffe0ff */
[----:B------:R-:W-:Y:S01]  /*06b0*/  UISETP.NE.AND UP0, UPT, UR4, URZ, UPT ;  /* 0x000000ff0400728c */ /* 0x000fe2000bf05270 */
[----:B------:R-:W-:Y:S02]  /*06c0*/  IADD3 R18, PT, PT, R18, 0x20, RZ ;  /* 0x0000002012127810 */ /* 0x000fe40007ffe0ff */
[----:B------:R-:W-:Y:S02]  /*06d0*/  IADD3 R14, PT, PT, R14, 0x20, RZ ;  /* 0x000000200e0e7810 */ /* 0x000fe40007ffe0ff */
[----:B------:R-:W-:Y:S02]  /*06e0*/  IADD3 R17, PT, PT, R17, 0x20, RZ ;  /* 0x0000002011117810 */ /* 0x000fe40007ffe0ff */
[C---:B------:R-:W-:Y:S02]  /*06f0*/  LEA R19, R12.reuse, R19, 0x5 ;  /* 0x000000130c137211 */ /* 0x040fe400078e28ff */
[----:B------:R-:W-:Y:S01]  /*0700*/  LEA R21, R12, R21, 0x5 ;  /* 0x000000150c157211 */ /* 0x000fe200078e28ff */
[----:B------:R-:W-:Y:S01]  /*0710*/  UIADD3 UR5, UPT, UPT, UR5, 0x20, URZ ;  /* 0x0000002005057890 */ /* 0x000fe2000fffe0ff */
[----:B---3--:R-:W-:Y:S01]  /*0720*/  STS [R20], R9 ;  /* 0x0000000914007388 */ /* 0x008fe20000000800 */
[----:B------:R-:W-:Y:S06]  /*0730*/  BAR.SYNC.DEFER_BLOCKING 0x0 ;  /* 0x0000000000007b1d */ /* 0x000fec0000010000 */
[----:B------:R-:W-:Y:S04]  /*0740*/  LDS R5, [R16] ;  /* 0x0000000010057984 */ /* 0x000fe80000000800 */
[----:B------:R-:W0:Y:S04]  /*0750*/  LDS.128 R8, [R2] ;  /* 0x0000000002087984 */ /* 0x000e280000000c00 */
[----:B------:R-:W1:Y:S04]  /*0760*/  LDS R6, [R16+0x40] ;  /* 0x0000400010067984 */ /* 0x000e680000000800 */
[----:B------:R-:W2:Y:S04]  /*0770*/  LDS R23, [R16+0x80] ;  /* 0x0000800010177984 */ /* 0x000ea80000000800 */
[----:B------:R-:W3:Y:S04]  /*0780*/  LDS R26, [R16+0xc0] ;  /* 0x0000c000101a7984 */ /* 0x000ee80000000800 */
[----:B------:R-:W-:Y:S01]  /*0790*/  LDS R29, [R16+0x140] ;  /* 0x00014000101d7984 */ /* 0x000fe20000000800 */
[----:B0-----:R-:W-:-:S04]  /*07a0*/  FFMA R8, R8, R5, R7 ;  /* 0x0000000508087223 */ /* 0x001fc80000000007 */
[----:B-1----:R-:W-:Y:S02]  /*07b0*/  FFMA R6, R6, R9, R8 ;  /* 0x0000000906067223 */ /* 0x002fe40000000008 */
[----:B------:R-:W-:Y:S02]  /*07c0*/  LDS R9, [R16+0x100] ;  /* 0x0001000010097984 */ /* 0x000fe40000000800 */
[----:B--2---:R-:W-:Y:S02]  /*07d0*/  FFMA R27, R23, R10, R6 ;  /* 0x0000000a171b7223 */ /* 0x004fe40000000006 */
[----:B------:R-:W0:Y:S04]  /*07e0*/  LDS.128 R4, [R2+0x10] ;  /* 0x0000100002047984 */ /* 0x000e280000000c00 */
[----:B------:R-:W1:Y:S01]  /*07f0*/  LDS R23, [R16+0x180] ;  /* 0x0001800010177984 */ /* 0x000e620000000800 */
[----:B---3--:R-:W-:-:S03]  /*0800*/  FFMA R11, R26, R11, R27 ;  /* 0x0000000b1a0b7223 */ /* 0x008fc6000000001b */
[----:B------:R-:W2:Y:S01]  /*0810*/  LDS R26, [R16+0x1c0] ;  /* 0x0001c000101a7984 */ /* 0x000ea20000000800 */
[----:B0-----:R-:W-:-:S03]  /*0820*/  FFMA R4, R4, R9, R11 ;  /* 0x0000000904047223 */ /* 0x001fc6000000000b */
[----:B------:R-:W-:Y:S01]  /*0830*/  LDS.128 R8, [R2+0x20] ;  /* 0x0000200002087984 */ /* 0x000fe20000000c00 */
[----:B------:R-:W-:-:S03]  /*0840*/  FFMA R4, R29, R5, R4 ;  /* 0x000000051d047223 */ /* 0x000fc60000000004 */
[----:B------:R-:W0:Y:S04]  /*0850*/  LDS R5, [R16+0x200] ;  /* 0x0002000010057984 */ /* 0x000e280000000800 */
[----:B------:R-:W3:Y:S01]  /*0860*/  LDS R29, [R16+0x240] ;  /* 0x00024000101d7984 */ /* 0x000ee20000000800 */
[----:B-1----:R-:W-:-:S03]  /*0870*/  FFMA R27, R23, R6, R4 ;  /* 0x00000006171b7223 */ /* 0x002fc60000000004 */
[----:B------:R-:W1:Y:S01]  /*0880*/  LDS R23, [R16+0x280] ;  /* 0x0002800010177984 */ /* 0x000e620000000800 */
[----:B--2---:R-:W-:-:S03]  /*0890*/  FFMA R7, R26, R7, R27 ;  /* 0x000000071a077223 */ /* 0x004fc6000000001b */
[----:B------:R-:W2:Y:S04]  /*08a0*/  LDS R26, [R16+0x2c0] ;  /* 0x0002c000101a7984 */ /* 0x000ea80000000800 */
[----:B------:R-:W-:Y:S01]  /*08b0*/  LDS R27, [R16+0x340] ;  /* 0x00034000101b7984 */ /* 0x000fe20000000800 */
[----:B0-----:R-:W-:-:S03]  /*08c0*/  FFMA R8, R8, R5, R7 ;  /* 0x0000000508087223 */ /* 0x001fc60000000007 */
[----:B------:R-:W-:Y:S01]  /*08d0*/  LDS.128 R4, [R2+0x30] ;  /* 0x0000300002047984 */ /* 0x000fe20000000c00 */
[----:B---3--:R-:W-:-:S03]  /*08e0*/  FFMA R8, R29, R9, R8 ;  /* 0x000000091d087223 */ /* 0x008fc60000000008 */
[----:B------:R-:W0:Y:S01]  /*08f0*/  LDS R9, [R16+0x300] ;  /* 0x0003000010097984 */ /* 0x000e220000000800 */
[----:B-1----:R-:W-:-:S03]  /*0900*/  FFMA R23, R23, R10, R8 ;  /* 0x0000000a17177223 */ /* 0x002fc60000000008 */
[----:B------:R-:W1:Y:S01]  /*0910*/  LDS R8, [R16+0x380] ;  /* 0x0003800010087984 */ /* 0x000e620000000800 */
[----:B--2---:R-:W-:-:S03]  /*0920*/  FFMA R11, R26, R11, R23 ;  /* 0x0000000b1a0b7223 */ /* 0x004fc60000000017 */
[----:B------:R-:W2:Y:S01]  /*0930*/  LDS R23, [R16+0x3c0] ;  /* 0x0003c00010177984 */ /* 0x000ea20000000800 */
[----:B0-----:R-:W-:-:S04]  /*0940*/  FFMA R4, R4, R9, R11 ;  /* 0x0000000904047223 */ /* 0x001fc8000000000b */
[----:B------:R-:W-:-:S04]  /*0950*/  FFMA R5, R27, R5, R4 ;  /* 0x000000051b057223 */ /* 0x000fc80000000004 */
[----:B-1----:R-:W-:-:S04]  /*0960*/  FFMA R6, R8, R6, R5 ;  /* 0x0000000608067223 */ /* 0x002fc80000000005 */
[----:B--2---:R-:W-:Y:S01]  /*0970*/  FFMA R23, R23, R7, R6 ;  /* 0x0000000717177223 */ /* 0x004fe20000000006 */
[----:B------:R-:W-:Y:S06]  /*0980*/  BAR.SYNC.DEFER_BLOCKING 0x0 ;  /* 0x0000000000007b1d */ /* 0x000fec0000010000 */
[----:B------:R-:W-:Y:S05]  /*0990*/  BRA.U UP0, `(.L_x_2) ;  /* 0xfffffff900487547 */ /* 0x000fea000b83ffff */
[----:B------:R-:W-:-:S12]  /*09a0*/  UIADD3 UR4, UPT, UPT, UR5, -0x10, URZ ;  /* 0xfffffff005047890 */ /* 0x000fd8000fffe0ff */
.L_x_1:
[----:B------:R-:W-:-:S09]  /*09b0*/  ULOP3.LUT UP0, URZ, UR8, 0x10, URZ, 0xc0, !UPT ;  /* 0x0000001008ff7892 */ /* 0x000fd2000f80c0ff */
[----:B------:R-:W-:Y:S05]  /*09c0*/  BRA.U UP0, `(.L_x_0) ;  /* 0x0000000100e87547 */ /* 0x000fea000b800000 */
[----:B------:R-:W0:Y:S01]  /*09d0*/  LDCU UR5, c[0x0][0x398] ;  /* 0x00007300ff0577ac */ /* 0x000e220008000800 */
[----:B------:R-:W-:Y:S01]  /*09e0*/  IADD3 R7, PT, PT, R15, UR4, RZ ;  /* 0x000000040f077c10 */ /* 0x000fe2000fffe0ff */
[----:B------:R-:W-:Y:S01]  /*09f0*/  HFMA2 R15, -RZ, RZ, 0, 0 ;  /* 0x00000000ff0f7431 */ /* 0x000fe200000001ff */
[----:B------:R-:W-:Y:S01]  /*0a00*/  IADD3 R6, PT, PT, R13, UR4, RZ ;  /* 0x000000040d067c10 */ /* 0x000fe2000fffe0ff */
[----:B------:R-:W1:Y:S01]  /*0a10*/  LDCU UR6, c[0x0][0x39c] ;  /* 0x00007380ff0677ac */ /* 0x000e620008000800 */
[----:B------:R-:W-:Y:S02]  /*0a20*/  ISETP.GE.AND P0, PT, R7, UR7, PT ;  /* 0x0000000707007c0c */ /* 0x000fe4000bf06270 */
[----:B------:R-:W-:Y:S02]  /*0a30*/  ISETP.GE.AND P1, PT, R6, UR7, PT ;  /* 0x0000000706007c0c */ /* 0x000fe4000bf26270 */
[----:B------:R-:W-:Y:S02]  /*0a40*/  MOV R25, RZ ;  /* 0x000000ff00197202 */ /* 0x000fe40000000f00 */
[----:B0-----:R-:W-:-:S02]  /*0a50*/  ISETP.GE.OR P0, PT, R0, UR5, P0 ;  /* 0x0000000500007c0c */ /* 0x001fc40008706670 */
[----:B-1----:R-:W-:-:S11]  /*0a60*/  ISETP.GE.OR P1, PT, R3, UR6, P1 ;  /* 0x0000000603007c0c */ /* 0x002fd60008f26670 */
[----:B------:R-:W0:Y:S01]  /*0a70*/  @!P0 LDC.64 R8, c[0x0][0x380] ;  /* 0x0000e000ff088b82 */ /* 0x000e220000000a00 */
[----:B------:R-:W-:Y:S02]  /*0a80*/  @!P0 IMAD R7, R0, UR7, R7 ;  /* 0x0000000700078c24 */ /* 0x000fe4000f8e0207 */
[----:B------:R-:W-:-:S05]  /*0a90*/  @!P1 IMAD R13, R6, UR6, R3 ;  /* 0x00000006060d9c24 */ /* 0x000fca000f8e0203 */
[----:B------:R-:W1:Y:S01]  /*0aa0*/  @!P1 LDC.64 R4, c[0x0][0x388] ;  /* 0x0000e200ff049b82 */ /* 0x000e620000000a00 */
[----:B0-----:R-:W-:-:S05]  /*0ab0*/  @!P0 IMAD.WIDE R8, R7, 0x4, R8 ;  /* 0x0000000407088825 */ /* 0x001fca00078e0208 */
[----:B------:R-:W2:Y:S01]  /*0ac0*/  @!P0 LDG.E R15, desc[UR10][R8.64] ;  /* 0x0000000a080f8981 */ /* 0x000ea2000c1e1900 */
[----:B-1----:R-:W-:-:S05]  /*0ad0*/  @!P1 IMAD.WIDE R12, R13, 0x4, R4 ;  /* 0x000000040d0c9825 */ /* 0x002fca00078e0204 */
        /* <DEDUP_REMOVED lines=8> */
[----:B------:R-:W3:Y:S04]  /*0b60*/  LDS R26, [R16+0xc0] ;  /* 0x0000c000101a7984 */ /* 0x000ee80000000800 */
[----:B------:R-:W-:Y:S04]  /*0b70*/  LDS R17, [R16+0x100] ;  /* 0x0001000010117984 */ /* 0x000fe80000000800 */
[----:B------:R-:W4:Y:S04]  /*0b80*/  LDS.128 R8, [R2+0x10] ;  /* 0x0000100002087984 */ /* 0x000f280000000c00 */
[----:B------:R-:W5:Y:S04]  /*0b90*/  LDS R18, [R16+0x140] ;  /* 0x0001400010127984 */ /* 0x000f680000000800 */
[----:B------:R-:W5:Y:S04]  /*0ba0*/  LDS R19, [R16+0x180] ;  /* 0x0001800010137984 */ /* 0x000f680000000800 */
[----:B------:R-:W5:Y:S04]  /*0bb0*/  LDS R24, [R16+0x1c0] ;  /* 0x0001c00010187984 */ /* 0x000f680000000800 */
[----:B------:R-:W-:Y:S01]  /*0bc0*/  LDS R25, [R16+0x200] ;  /* 0x0002000010197984 */ /* 0x000fe20000000800 */
[----:B0-----:R-:W-:-:S03]  /*0bd0*/  FFMA R20, R4, R14, R23 ;  /* 0x0000000e04147223 */ /* 0x001fc60000000017 */
[----:B------:R-:W0:Y:S01]  /*0be0*/  LDS.128 R12, [R2+0x20] ;  /* 0x00002000020c7984 */ /* 0x000e220000000c00 */
[----:B-1----:R-:W-:-:S03]  /*0bf0*/  FFMA R20, R27, R5, R20 ;  /* 0x000000051b147223 */ /* 0x002fc60000000014 */
[----:B------:R-:W1:Y:S01]  /*0c00*/  LDS R4, [R16+0x240] ;  /* 0x0002400010047984 */ /* 0x000e620000000800 */
[----:B--2---:R-:W-:-:S03]  /*0c10*/  FFMA R21, R21, R6, R20 ;  /* 0x0000000615157223 */ /* 0x004fc60000000014 */
[----:B------:R-:W2:Y:S04]  /*0c20*/  LDS R5, [R16+0x280] ;  /* 0x0002800010057984 */ /* 0x000ea80000000800 */
[----:B------:R-:W2:Y:S01]  /*0c30*/  LDS R6, [R16+0x2c0] ;  /* 0x0002c00010067984 */ /* 0x000ea20000000800 */
[----:B---3--:R-:W-:-:S03]  /*0c40*/  FFMA R27, R26, R7, R21 ;  /* 0x000000071a1b7223 */ /* 0x008fc60000000015 */
[----:B------:R-:W-:Y:S04]  /*0c50*/  LDS R7, [R16+0x300] ;  /* 0x0003000010077984 */ /* 0x000fe80000000800 */
[----:B------:R-:W3:Y:S01]  /*0c60*/  LDS.128 R20, [R2+0x30] ;  /* 0x0000300002147984 */ /* 0x000ee20000000c00 */
[----:B----4-:R-:W-:-:S03]  /*0c70*/  FFMA R27, R8, R17, R27 ;  /* 0x00000011081b7223 */ /* 0x010fc6000000001b */
[----:B------:R-:W4:Y:S04]  /*0c80*/  LDS R26, [R16+0x340] ;  /* 0x00034000101a7984 */ /* 0x000f280000000800 */
[----:B------:R-:W4:Y:S01]  /*0c90*/  LDS R17, [R16+0x380] ;  /* 0x0003800010117984 */ /* 0x000f220000000800 */
[----:B-----5:R-:W-:-:S03]  /*0ca0*/  FFMA R18, R18, R9, R27 ;  /* 0x0000000912127223 */ /* 0x020fc6000000001b */
[----:B------:R-:W5:Y:S01]  /*0cb0*/  LDS R8, [R16+0x3c0] ;  /* 0x0003c00010087984 */ /* 0x000f620000000800 */
[----:B------:R-:W-:-:S04]  /*0cc0*/  FFMA R19, R19, R10, R18 ;  /* 0x0000000a13137223 */ /* 0x000fc80000000012 */
[----:B------:R-:W-:-:S04]  /*0cd0*/  FFMA R11, R24, R11, R19 ;  /* 0x0000000b180b7223 */ /* 0x000fc80000000013 */
[----:B0-----:R-:W-:-:S04]  /*0ce0*/  FFMA R11, R12, R25, R11 ;  /* 0x000000190c0b7223 */ /* 0x001fc8000000000b */
[----:B-1----:R-:W-:-:S04]  /*0cf0*/  FFMA R4, R4, R13, R11 ;  /* 0x0000000d04047223 */ /* 0x002fc8000000000b */
[----:B--2---:R-:W-:-:S04]  /*0d00*/  FFMA R5, R5, R14, R4 ;  /* 0x0000000e05057223 */ /* 0x004fc80000000004 */
[----:B------:R-:W-:-:S04]  /*0d10*/  FFMA R5, R6, R15, R5 ;  /* 0x0000000f06057223 */ /* 0x000fc80000000005 */
[----:B---3--:R-:W-:-:S04]  /*0d20*/  FFMA R5, R20, R7, R5 ;  /* 0x0000000714057223 */ /* 0x008fc80000000005 */
[----:B----4-:R-:W-:-:S04]  /*0d30*/  FFMA R26, R26, R21, R5 ;  /* 0x000000151a1a7223 */ /* 0x010fc80000000005 */
[----:B------:R-:W-:-:S04]  /*0d40*/  FFMA R17, R17, R22, R26 ;  /* 0x0000001611117223 */ /* 0x000fc8000000001a */
[----:B-----5:R-:W-:Y:S01]  /*0d50*/  FFMA R23, R8, R23, R17 ;  /* 0x0000001708177223 */ /* 0x020fe20000000011 */
[----:B------:R-:W-:Y:S06]  /*0d60*/  BAR.SYNC.DEFER_BLOCKING 0x0 ;  /* 0x0000000000007b1d */ /* 0x000fec0000010000 */
.L_x_0:
[----:B------:R-:W0:Y:S02]  /*0d70*/  LDCU.64 UR4, c[0x0][0x398] ;  /* 0x00007300ff0477ac */ /* 0x000e240008000a00 */
[----:B0-----:R-:W-:-:S04]  /*0d80*/  ISETP.GE.AND P0, PT, R3, UR5, PT ;  /* 0x0000000503007c0c */ /* 0x001fc8000bf06270 */
[----:B------:R-:W-:-:S13]  /*0d90*/  ISETP.GE.OR P0, PT, R0, UR4, P0 ;  /* 0x0000000400007c0c */ /* 0x000fda0008706670 */
[----:B------:R-:W-:Y:S05]  /*0da0*/  @P0 EXIT ;  /* 0x000000000000094d */ /* 0x000fea0003800000 */
[----:B------:R-:W0:Y:S01]  /*0db0*/  LDC.64 R4, c[0x0][0x390] ;  /* 0x0000e400ff047b82 */ /* 0x000e220000000a00 */
[----:B------:R-:W-:-:S04]  /*0dc0*/  IMAD R3, R0, UR5, R3 ;  /* 0x0000000500037c24 */ /* 0x000fc8000f8e0203 */
[----:B0-----:R-:W-:-:S05]  /*0dd0*/  IMAD.WIDE.U32 R2, R3, 0x4, R4 ;  /* 0x0000000403027825 */ /* 0x001fca00078e0004 */
[----:B------:R-:W-:Y:S01]  /*0de0*/  STG.E desc[UR10][R2.64], R23 ;  /* 0x0000001702007986 */ /* 0x000fe2000c10190a */
[----:B------:R-:W-:Y:S05]  /*0df0*/  EXIT ;  /* 0x000000000000794d */ /* 0x000fea0003800000 */
.L_x_3:
[----:B------:R-:W-:-:S00]  /*0e00*/  BRA `(.L_x_3) ;  /* 0xfffffffc00fc7947 */ /* 0x000fc0000383ffff */
[----:B------:R-:W-:-:S00]  /*0e10*/  NOP ;  /* 0x0000000000007918 */ /* 0x000fc00000000000 */
        /* <DEDUP_REMOVED lines=14> */
.L_x_13:


//--------------------- .text._Z15matrixMulSharedPfS_S_iii --------------------------
	.section	.text._Z15matrixMulSharedPfS_S_iii,"ax",@progbits
	.align	128
        .global         _Z15matrixMulSharedPfS_S_iii
        .type           _Z15matrixMulSharedPfS_S_iii,@function
        .size           _Z15matrixMulSharedPfS_S_iii,(.L_x_14 - _Z15matrixMulSharedPfS_S_iii)
        .other          _Z15matrixMulSharedPfS_S_iii,@"STO_CUDA_ENTRY STV_DEFAULT"
_Z15matrixMulSharedPfS_S_iii:
.text._Z15matrixMulSharedPfS_S_iii:
        /* <DEDUP_REMOVED lines=44> */
.L_x_6:
        /* <DEDUP_REMOVED lines=111> */
.L_x_5:
        /* <DEDUP_REMOVED lines=60> */
.L_x_4:
        /* <DEDUP_REMOVED lines=9> */
.L_x_7:
        /* <DEDUP_REMOVED lines=16> */
.L_x_14:


//--------------------- .text._Z14matrixMulBasicPfS_S_iii --------------------------
	.section	.text._Z14matrixMulBasicPfS_S_iii,"ax",@progbits
	.align	128
        .global         _Z14matrixMulBasicPfS_S_iii
        .type           _Z14matrixMulBasicPfS_S_iii,@function
        .size           _Z14matrixMulBasicPfS_S_iii,(.L_x_15 - _Z14matrixMulBasicPfS_S_iii)
        .other          _Z14matrixMulBasicPfS_S_iii,@"STO_CUDA_ENTRY STV_DEFAULT"
_Z14matrixMulBasicPfS_S_iii:
.text._Z14matrixMulBasicPfS_S_iii:
[----:B------:R-:W-:Y:S01]  /*0000*/  LDC R1, c[0x0][0x37c] ;  /* 0x0000df00ff017b82 */ /* 0x000fe20000000800 */
[----:B------:R-:W0:Y:S07]  /*0010*/  S2R R5, SR_TID.X ;  /* 0x0000000000057919 */ /* 0x000e2e0000002100 */
[----:B------:R-:W1:Y:S01]  /*0020*/  LDC R19, c[0x0][0x364] ;  /* 0x0000d900ff137b82 */ /* 0x000e620000000800 */
[----:B------:R-:W1:Y:S07]  /*0030*/  S2R R4, SR_TID.Y ;  /* 0x0000000000047919 */ /* 0x000e6e0000002200 */
[----:B------:R-:W0:Y:S08]  /*0040*/  S2UR UR5, SR_CTAID.X ;  /* 0x00000000000579c3 */ /* 0x000e300000002500 */
[----:B------:R-:W0:Y:S08]  /*0050*/  LDC R0, c[0x0][0x360] ;  /* 0x0000d800ff007b82 */ /* 0x000e300000000800 */
[----:B------:R-:W1:Y:S08]  /*0060*/  S2UR UR4, SR_CTAID.Y ;  /* 0x00000000000479c3 */ /* 0x000e700000002600 */
[----:B------:R-:W2:Y:S01]  /*0070*/  LDC.64 R2, c[0x0][0x398] ;  /* 0x0000e600ff027b82 */ /* 0x000ea20000000a00 */
[----:B0-----:R-:W-:-:S02]  /*0080*/  IMAD R0, R0, UR5, R5 ;  /* 0x0000000500007c24 */ /* 0x001fc4000f8e0205 */
[----:B-1----:R-:W-:-:S03]  /*0090*/  IMAD R19, R19, UR4, R4 ;  /* 0x0000000413137c24 */ /* 0x002fc6000f8e0204 */
[----:B--2---:R-:W-:-:S04]  /*00a0*/  ISETP.GE.AND P0, PT, R0, R3, PT ;  /* 0x000000030000720c */ /* 0x004fc80003f06270 */
[----:B------:R-:W-:-:S13]  /*00b0*/  ISETP.GE.OR P0, PT, R19, R2, P0 ;  /* 0x000000021300720c */ /* 0x000fda0000706670 */
[----:B------:R-:W-:Y:S05]  /*00c0*/  @P0 EXIT ;  /* 0x000000000000094d */ /* 0x000fea0003800000 */
[----:B------:R-:W0:Y:S01]  /*00d0*/  LDC R2, c[0x0][0x3a0] ;  /* 0x0000e800ff027b82 */ /* 0x000e220000000800 */
[----:B------:R-:W1:Y:S01]  /*00e0*/  LDCU.64 UR4, c[0x0][0x358] ;  /* 0x00006b00ff0477ac */ /* 0x000e620008000a00 */
[----:B------:R-:W-:Y:S01]  /*00f0*/  HFMA2 R24, -RZ, RZ, 0, 0 ;  /* 0x00000000ff187431 */ /* 0x000fe200000001ff */
[----:B0-----:R-:W-:-:S13]  /*0100*/  ISETP.GE.AND P0, PT, R2, 0x1, PT ;  /* 0x000000010200780c */ /* 0x001fda0003f06270 */
[----:B-1----:R-:W-:Y:S05]  /*0110*/  @!P0 BRA `(.L_x_8) ;  /* 0x0000000400e08947 */ /* 0x002fea0003800000 */
[C---:B------:R-:W-:Y:S01]  /*0120*/  ISETP.GE.U32.AND P1, PT, R2.reuse, 0x8, PT ;  /* 0x000000080200780c */ /* 0x040fe20003f26070 */
[----:B------:R-:W-:Y:S01]  /*0130*/  IMAD R20, R19, R2, RZ ;  /* 0x0000000213147224 */ /* 0x000fe200078e02ff */
[----:B------:R-:W-:Y:S02]  /*0140*/  LOP3.LUT R27, R2, 0x7, RZ, 0xc0, !PT ;  /* 0x00000007021b7812 */ /* 0x000fe400078ec0ff */
[----:B------:R-:W-:Y:S02]  /*0150*/  MOV R24, RZ ;  /* 0x000000ff00187202 */ /* 0x000fe40000000f00 */
[----:B------:R-:W-:Y:S02]  /*0160*/  ISETP.NE.AND P0, PT, R27, RZ, PT ;  /* 0x000000ff1b00720c */ /* 0x000fe40003f05270 */
[----:B------:R-:W-:-:S05]  /*0170*/  MOV R21, RZ ;  /* 0x000000ff00157202 */ /* 0x000fca0000000f00 */
[----:B------:R-:W-:Y:S06]  /*0180*/  @!P1 BRA `(.L_x_9) ;  /* 0x0000000000c49947 */ /* 0x000fec0003800000 */
[----:B------:R-:W0:Y:S01]  /*0190*/  LDC.64 R4, c[0x0][0x380] ;  /* 0x0000e000ff047b82 */ /* 0x000e220000000a00 */
[----:B------:R-:W-:Y:S02]  /*01a0*/  LOP3.LUT R21, R2, 0x7ffffff8, RZ, 0xc0, !PT ;  /* 0x7ffffff802157812 */ /* 0x000fe400078ec0ff */
[----:B------:R-:W-:Y:S02]  /*01b0*/  MOV R24, RZ ;  /* 0x000000ff00187202 */ /* 0x000fe40000000f00 */
[----:B------:R-:W-:Y:S02]  /*01c0*/  MOV R18, R0 ;  /* 0x0000000000127202 */ /* 0x000fe40000000f00 */
[----:B------:R-:W-:Y:S01]  /*01d0*/  IADD3 R22, PT, PT, -R21, RZ, RZ ;  /* 0x000000ff15167210 */ /* 0x000fe20007ffe1ff */
[----:B0-----:R-:W-:-:S03]  /*01e0*/  IMAD.WIDE.U32 R4, R20, 0x4, R4 ;  /* 0x0000000414047825 */ /* 0x001fc600078e0004 */
[----:B------:R-:W-:-:S04]  /*01f0*/  IADD3 R6, P1, PT, R4, 0x10, RZ ;  /* 0x0000001004067810 */ /* 0x000fc80007f3e0ff */
[----:B------:R-:W-:-:S09]  /*0200*/  IADD3.X R7, PT, PT, RZ, R5, RZ, P1, !PT ;  /* 0x00000005ff077210 */ /* 0x000fd20000ffe4ff */
.L_x_10:
[----:B------:R-:W0:Y:S01]  /*0210*/  LDC.64 R16, c[0x0][0x388] ;  /* 0x0000e200ff107b82 */ /* 0x000e220000000a00 */
[----:B------:R-:W-:Y:S02]  /*0220*/  MOV R4, R6 ;  /* 0x0000000600047202 */ /* 0x000fe40000000f00 */
[----:B------:R-:W-:-:S05]  /*0230*/  MOV R5, R7 ;  /* 0x0000000700057202 */ /* 0x000fca0000000f00 */
[----:B------:R-:W2:Y:S04]  /*0240*/  LDG.E R25, desc[UR4][R4.64+-0x10] ;  /* 0xfffff00404197981 */ /* 0x000ea8000c1e1900 */
[----:B------:R-:W3:Y:S04]  /*0250*/  LDG.E R23, desc[UR4][R4.64+-0xc] ;  /* 0xfffff40404177981 */ /* 0x000ee8000c1e1900 */
[----:B------:R-:W4:Y:S04]  /*0260*/  LDG.E R29, desc[UR4][R4.64+-0x8] ;  /* 0xfffff804041d7981 */ /* 0x000f28000c1e1900 */
[----:B------:R-:W5:Y:S01]  /*0270*/  LDG.E R28, desc[UR4][R4.64+-0x4] ;  /* 0xfffffc04041c7981 */ /* 0x000f62000c1e1900 */
[----:B0-----:R-:W-:-:S05]  /*0280*/  IMAD.WIDE R16, R18, 0x4, R16 ;  /* 0x0000000412107825 */ /* 0x001fca00078e0210 */
[----:B------:R0:W2:Y:S01]  /*0290*/  LDG.E R26, desc[UR4][R16.64] ;  /* 0x00000004101a7981 */ /* 0x0000a2000c1e1900 */
[----:B------:R-:W-:-:S04]  /*02a0*/  IMAD.WIDE R14, R3, 0x4, R16 ;  /* 0x00000004030e7825 */ /* 0x000fc800078e0210 */
[C---:B------:R-:W-:Y:S02]  /*02b0*/  IMAD.WIDE R6, R3.reuse, 0x4, R14 ;  /* 0x0000000403067825 */ /* 0x040fe400078e020e */
[----:B------:R-:W3:Y:S02]  /*02c0*/  LDG.E R14, desc[UR4][R14.64] ;  /* 0x000000040e0e7981 */ /* 0x000ee4000c1e1900 */
[C---:B------:R-:W-:Y:S02]  /*02d0*/  IMAD.WIDE R10, R3.reuse, 0x4, R6 ;  /* 0x00000004030a7825 */ /* 0x040fe400078e0206 */
[----:B------:R-:W4:Y:S02]  /*02e0*/  LDG.E R6, desc[UR4][R6.64] ;  /* 0x0000000406067981 */ /* 0x000f24000c1e1900 */
[C---:B------:R-:W-:Y:S02]  /*02f0*/  IMAD.WIDE R8, R3.reuse, 0x4, R10 ;  /* 0x0000000403087825 */ /* 0x040fe400078e020a */
[----:B------:R-:W5:Y:S02]  /*0300*/  LDG.E R10, desc[UR4][R10.64] ;  /* 0x000000040a0a7981 */ /* 0x000f64000c1e1900 */
[----:B------:R-:W-:-:S02]  /*0310*/  IMAD.WIDE R12, R3, 0x4, R8 ;  /* 0x00000004030c7825 */ /* 0x000fc400078e0208 */
[----:B------:R-:W5:Y:S04]  /*0320*/  LDG.E R7, desc[UR4][R4.64] ;  /* 0x0000000404077981 */ /* 0x000f68000c1e1900 */
[----:B------:R-:W5:Y:S01]  /*0330*/  LDG.E R8, desc[UR4][R8.64] ;  /* 0x0000000408087981 */ /* 0x000f62000c1e1900 */
[----:B0-----:R-:W-:-:S03]  /*0340*/  IMAD.WIDE R16, R3, 0x4, R12 ;  /* 0x0000000403107825 */ /* 0x001fc600078e020c */
[----:B------:R-:W5:Y:S04]  /*0350*/  LDG.E R12, desc[UR4][R12.64] ;  /* 0x000000040c0c7981 */ /* 0x000f68000c1e1900 */
[----:B------:R-:W5:Y:S04]  /*0360*/  LDG.E R15, desc[UR4][R16.64] ;  /* 0x00000004100f7981 */ /* 0x000f68000c1e1900 */
[----:B------:R-:W5:Y:S04]  /*0370*/  LDG.E R9, desc[UR4][R4.64+0x4] ;  /* 0x0000040404097981 */ /* 0x000f68000c1e1900 */
[----:B------:R-:W5:Y:S01]  /*0380*/  LDG.E R11, desc[UR4][R4.64+0xc] ;  /* 0x00000c04040b7981 */ /* 0x000f62000c1e1900 */
[----:B--2---:R-:W-:Y:S01]  /*0390*/  FFMA R26, R25, R26, R24 ;  /* 0x0000001a191a7223 */ /* 0x004fe20000000018 */
[----:B------:R-:W-:-:S02]  /*03a0*/  IMAD.WIDE R24, R3, 0x4, R16 ;  /* 0x0000000403187825 */ /* 0x000fc400078e0210 */
[----:B------:R-:W2:Y:S04]  /*03b0*/  LDG.E R16, desc[UR4][R4.64+0x8] ;  /* 0x0000080404107981 */ /* 0x000ea8000c1e1900 */
[----:B------:R-:W2:Y:S01]  /*03c0*/  LDG.E R24, desc[UR4][R24.64] ;  /* 0x0000000418187981 */ /* 0x000ea2000c1e1900 */
[----:B---3--:R-:W-:Y:S01]  /*03d0*/  FFMA R14, R23, R14, R26 ;  /* 0x0000000e170e7223 */ /* 0x008fe2000000001a */
[----:B------:R-:W-:-:S03]  /*03e0*/  IADD3 R22, PT, PT, R22, 0x8, RZ ;  /* 0x0000000816167810 */ /* 0x000fc60007ffe0ff */
[----:B----4-:R-:W-:Y:S01]  /*03f0*/  FFMA R29, R29, R6, R14 ;  /* 0x000000061d1d7223 */ /* 0x010fe2000000000e */
[----:B------:R-:W-:-:S03]  /*0400*/  ISETP.NE.AND P1, PT, R22, RZ, PT ;  /* 0x000000ff1600720c */ /* 0x000fc60003f25270 */
[----:B-----5:R-:W-:Y:S01]  /*0410*/  FFMA R10, R28, R10, R29 ;  /* 0x0000000a1c0a7223 */ /* 0x020fe2000000001d */
[----:B------:R-:W-:-:S03]  /*0420*/  IADD3 R6, P2, PT, R4, 0x20, RZ ;  /* 0x0000002004067810 */ /* 0x000fc60007f5e0ff */
[----:B------:R-:W-:Y:S01]  /*0430*/  FFMA R8, R7, R8, R10 ;  /* 0x0000000807087223 */ /* 0x000fe2000000000a */
[----:B------:R-:W-:Y:S02]  /*0440*/  IADD3.X R7, PT, PT, RZ, R5, RZ, P2, !PT ;  /* 0x00000005ff077210 */ /* 0x000fe400017fe4ff */
[----:B------:R-:W-:Y:S01]  /*0450*/  LEA R18, R3, R18, 0x3 ;  /* 0x0000001203127211 */ /* 0x000fe200078e18ff */
[----:B------:R-:W-:-:S04]  /*0460*/  FFMA R9, R9, R12, R8 ;  /* 0x0000000c09097223 */ /* 0x000fc80000000008 */
[----:B--2---:R-:W-:-:S04]  /*0470*/  FFMA R16, R16, R15, R9 ;  /* 0x0000000f10107223 */ /* 0x004fc80000000009 */
[----:B------:R-:W-:Y:S01]  /*0480*/  FFMA R24, R11, R24, R16 ;  /* 0x000000180b187223 */ /* 0x000fe20000000010 */
[----:B------:R-:W-:Y:S06]  /*0490*/  @P1 BRA `(.L_x_10) ;  /* 0xfffffffc005c1947 */ /* 0x000fec000383ffff */
.L_x_9:
[----:B------:R-:W-:Y:S05]  /*04a0*/  @!P0 BRA `(.L_x_8) ;  /* 0x0000000000fc8947 */ /* 0x000fea0003800000 */
[----:B------:R-:W-:Y:S02]  /*04b0*/  ISETP.GE.U32.AND P1, PT, R27, 0x4, PT ;  /* 0x000000041b00780c */ /* 0x000fe40003f26070 */
[----:B------:R-:W-:-:S04]  /*04c0*/  LOP3.LUT R16, R2, 0x3, RZ, 0xc0, !PT ;  /* 0x0000000302107812 */ /* 0x000fc800078ec0ff */
[----:B------:R-:W-:-:S07]  /*04d0*/  ISETP.NE.AND P0, PT, R16, RZ, PT ;  /* 0x000000ff1000720c */ /* 0x000fce0003f05270 */
[----:B------:R-:W-:Y:S06]  /*04e0*/  @!P1 BRA `(.L_x_11) ;  /* 0x00000000006c9947 */ /* 0x000fec0003800000 */
[----:B------:R-:W0:Y:S01]  /*04f0*/  LDC.64 R6, c[0x0][0x388] ;  /* 0x0000e200ff067b82 */ /* 0x000e220000000a00 */
[----:B------:R-:W1:Y:S01]  /*0500*/  LDCU.64 UR6, c[0x0][0x380] ;  /* 0x00007000ff0677ac */ /* 0x000e620008000a00 */
[----:B------:R-:W-:Y:S01]  /*0510*/  IMAD R9, R21, R3, R0 ;  /* 0x0000000315097224 */ /* 0x000fe200078e0200 */
[CC--:B------:R-:W-:Y:S02]  /*0520*/  IADD3 R5, PT, PT, R20.reuse, R21.reuse, RZ ;  /* 0x0000001514057210 */ /* 0x0c0fe40007ffe0ff */
[----:B------:R-:W-:-:S03]  /*0530*/  IADD3 R10, P1, PT, R20, R21, RZ ;  /* 0x00000015140a7210 */ /* 0x000fc60007f3e0ff */
[----:B------:R-:W2:Y:S01]  /*0540*/  LDC.64 R14, c[0x0][0x380] ;  /* 0x0000e000ff0e7b82 */ /* 0x000ea20000000a00 */
[----:B0-----:R-:W-:-:S04]  /*0550*/  IMAD.WIDE R6, R9, 0x4, R6 ;  /* 0x0000000409067825 */ /* 0x001fc800078e0206 */
[----:B------:R-:W-:Y:S02]  /*0560*/  IMAD.WIDE R8, R3, 0x4, R6 ;  /* 0x0000000403087825 */ /* 0x000fe400078e0206 */
[----:B------:R-:W3:Y:S02]  /*0570*/  LDG.E R6, desc[UR4][R6.64] ;  /* 0x0000000406067981 */ /* 0x000ee4000c1e1900 */
[----:B--2---:R-:W-:Y:S01]  /*0580*/  IMAD.WIDE.U32 R14, R5, 0x4, R14 ;  /* 0x00000004050e7825 */ /* 0x004fe200078e000e */
[----:B------:R-:W-:Y:S02]  /*0590*/  IADD3.X R5, PT, PT, RZ, RZ, RZ, P1, !PT ;  /* 0x000000ffff057210 */ /* 0x000fe40000ffe4ff */
[----:B-1----:R-:W-:-:S03]  /*05a0*/  LEA R4, P1, R10, UR6, 0x2 ;  /* 0x000000060a047c11 */ /* 0x002fc6000f8210ff */
[----:B------:R-:W3:Y:S01]  /*05b0*/  LDG.E R15, desc[UR4][R14.64] ;  /* 0x000000040e0f7981 */ /* 0x000ee2000c1e1900 */
[----:B------:R-:W-:Y:S01]  /*05c0*/  LEA.HI.X R5, R10, UR7, R5, 0x2, P1 ;  /* 0x000000070a057c11 */ /* 0x000fe200088f1405 */
[C---:B------:R-:W-:Y:S02]  /*05d0*/  IMAD.WIDE R10, R3.reuse, 0x4, R8 ;  /* 0x00000004030a7825 */ /* 0x040fe400078e0208 */
[----:B------:R-:W2:Y:S04]  /*05e0*/  LDG.E R8, desc[UR4][R8.64] ;  /* 0x0000000408087981 */ /* 0x000ea8000c1e1900 */
[----:B------:R-:W2:Y:S01]  /*05f0*/  LDG.E R17, desc[UR4][R4.64+0x4] ;  /* 0x0000040404117981 */ /* 0x000ea2000c1e1900 */
[----:B------:R-:W-:-:S03]  /*0600*/  IMAD.WIDE R12, R3, 0x4, R10 ;  /* 0x00000004030c7825 */ /* 0x000fc600078e020a */
[----:B------:R-:W4:Y:S04]  /*0610*/  LDG.E R22, desc[UR4][R10.64] ;  /* 0x000000040a167981 */ /* 0x000f28000c1e1900 */
[----:B------:R-:W4:Y:S04]  /*0620*/  LDG.E R18, desc[UR4][R4.64+0x8] ;  /* 0x0000080404127981 */ /* 0x000f28000c1e1900 */
[----:B------:R-:W5:Y:S04]  /*0630*/  LDG.E R26, desc[UR4][R4.64+0xc] ;  /* 0x00000c04041a7981 */ /* 0x000f68000c1e1900 */
[----:B------:R-:W5:Y:S01]  /*0640*/  LDG.E R12, desc[UR4][R12.64] ;  /* 0x000000040c0c7981 */ /* 0x000f62000c1e1900 */
[----:B------:R-:W-:Y:S01]  /*0650*/  IADD3 R21, PT, PT, R21, 0x4, RZ ;  /* 0x0000000415157810 */ /* 0x000fe20007ffe0ff */
[----:B---3--:R-:W-:-:S04]  /*0660*/  FFMA R24, R15, R6, R24 ;  /* 0x000000060f187223 */ /* 0x008fc80000000018 */
[----:B--2---:R-:W-:-:S04]  /*0670*/  FFMA R17, R17, R8, R24 ;  /* 0x0000000811117223 */ /* 0x004fc80000000018 */
[----:B----4-:R-:W-:-:S04]  /*0680*/  FFMA R17, R18, R22, R17 ;  /* 0x0000001612117223 */ /* 0x010fc80000000011 */
[----:B-----5:R-:W-:-:S07]  /*0690*/  FFMA R24, R26, R12, R17 ;  /* 0x0000000c1a187223 */ /* 0x020fce0000000011 */
.L_x_11:
[----:B------:R-:W-:Y:S05]  /*06a0*/  @!P0 BRA `(.L_x_8) ;  /* 0x00000000007c8947 */ /* 0x000fea0003800000 */
[----:B------:R-:W-:Y:S01]  /*06b0*/  ISETP.NE.AND P1, PT, R16, 0x1, PT ;  /* 0x000000011000780c */ /* 0x000fe20003f25270 */
[----:B------:R-:W0:Y:S01]  /*06c0*/  LDC.64 R12, c[0x0][0x380] ;  /* 0x0000e000ff0c7b82 */ /* 0x000e220000000a00 */
[----:B------:R-:W-:-:S04]  /*06d0*/  LOP3.LUT R2, R2, 0x1, RZ, 0xc0, !PT ;  /* 0x0000000102027812 */ /* 0x000fc800078ec0ff */
[----:B------:R-:W-:-:S03]  /*06e0*/  ISETP.NE.U32.AND P0, PT, R2, 0x1, PT ;  /* 0x000000010200780c */ /* 0x000fc60003f05070 */
[----:B------:R-:W1:Y:S04]  /*06f0*/  LDC.64 R10, c[0x0][0x388] ;  /* 0x0000e200ff0a7b82 */ /* 0x000e680000000a00 */
[CC--:B------:R-:W-:Y:S02]  /*0700*/  @P1 IADD3 R15, PT, PT, R20.reuse, R21.reuse, RZ ;  /* 0x00000015140f1210 */ /* 0x0c0fe40007ffe0ff */
[----:B------:R-:W-:Y:S02]  /*0710*/  @P1 IADD3 R2, P2, PT, R20, R21, RZ ;  /* 0x0000001514021210 */ /* 0x000fe40007f5e0ff */
[----:B------:R-:W2:Y:S02]  /*0720*/  @P1 LDC.64 R4, c[0x0][0x380] ;  /* 0x0000e000ff041b82 */ /* 0x000ea40000000a00 */
[----:B------:R-:W-:-:S06]  /*0730*/  @P1 IADD3.X R14, PT, PT, RZ, RZ, RZ, P2, !PT ;  /* 0x000000ffff0e1210 */ /* 0x000fcc00017fe4ff */
[----:B------:R-:W3:Y:S01]  /*0740*/  LDC.64 R6, c[0x0][0x380] ;  /* 0x0000e000ff067b82 */ /* 0x000ee20000000a00 */
[----:B0-----:R-:W-:-:S04]  /*0750*/  @P1 IMAD.WIDE.U32 R12, R15, 0x4, R12 ;  /* 0x000000040f0c1825 */ /* 0x001fc800078e000c */
[C---:B------:R-:W-:Y:S01]  /*0760*/  @P1 IMAD R15, R21.reuse, R3, R0 ;  /* 0x00000003150f1224 */ /* 0x040fe200078e0200 */
[----:B------:R-:W-:Y:S01]  /*0770*/  @P1 IADD3 R21, PT, PT, R21, 0x2, RZ ;  /* 0x0000000215151810 */ /* 0x000fe20007ffe0ff */
[----:B------:R-:W4:Y:S01]  /*0780*/  @P1 LDG.E R13, desc[UR4][R12.64] ;  /* 0x000000040c0d1981 */ /* 0x000f22000c1e1900 */
[----:B------:R-:W0:Y:S01]  /*0790*/  LDC.64 R8, c[0x0][0x388] ;  /* 0x0000e200ff087b82 */ /* 0x000e220000000a00 */
[----:B-1----:R-:W-:Y:S01]  /*07a0*/  @P1 IMAD.WIDE R10, R15, 0x4, R10 ;  /* 0x000000040f0a1825 */ /* 0x002fe200078e020a */
[----:B------:R-:W-:Y:S02]  /*07b0*/  @!P0 IADD3 R17, PT, PT, R20, R21, RZ ;  /* 0x0000001514118210 */ /* 0x000fe40007ffe0ff */
[----:B--2---:R-:W-:Y:S01]  /*07c0*/  @P1 LEA R4, P2, R2, R4, 0x2 ;  /* 0x0000000402041211 */ /* 0x004fe200078410ff */
[----:B------:R-:W-:-:S03]  /*07d0*/  @!P0 IMAD R21, R21, R3, R0 ;  /* 0x0000000315158224 */ /* 0x000fc600078e0200 */
[----:B------:R-:W-:Y:S01]  /*07e0*/  @P1 LEA.HI.X R5, R2, R5, R14, 0x2, P2 ;  /* 0x0000000502051211 */ /* 0x000fe200010f140e */
[----:B------:R-:W-:Y:S01]  /*07f0*/  @P1 IMAD.WIDE R14, R3, 0x4, R10 ;  /* 0x00000004030e1825 */ /* 0x000fe200078e020a */
[----:B------:R-:W4:Y:S03]  /*0800*/  @P1 LDG.E R2, desc[UR4][R10.64] ;  /* 0x000000040a021981 */ /* 0x000f26000c1e1900 */
[----:B---3--:R-:W-:Y:S01]  /*0810*/  @!P0 IMAD.WIDE.U32 R6, R17, 0x4, R6 ;  /* 0x0000000411068825 */ /* 0x008fe200078e0006 */
[----:B------:R-:W2:Y:S04]  /*0820*/  @P1 LDG.E R5, desc[UR4][R4.64+0x4] ;  /* 0x0000040404051981 */ /* 0x000ea8000c1e1900 */
[----:B------:R-:W2:Y:S01]  /*0830*/  @P1 LDG.E R14, desc[UR4][R14.64] ;  /* 0x000000040e0e1981 */ /* 0x000ea2000c1e1900 */
[----:B0-----:R-:W-:-:S03]  /*0840*/  @!P0 IMAD.WIDE R8, R21, 0x4, R8 ;  /* 0x0000000415088825 */ /* 0x001fc600078e0208 */
[----:B------:R-:W3:Y:S04]  /*0850*/  @!P0 LDG.E R7, desc[UR4][R6.64] ;  /* 0x0000000406078981 */ /* 0x000ee8000c1e1900 */
[----:B------:R-:W3:Y:S01]  /*0860*/  @!P0 LDG.E R8, desc[UR4][R8.64] ;  /* 0x0000000408088981 */ /* 0x000ee2000c1e1900 */
[----:B----4-:R-:W-:-:S04]  /*0870*/  @P1 FFMA R2, R13, R2, R24 ;  /* 0x000000020d021223 */ /* 0x010fc80000000018 */
[----:B--2---:R-:W-:-:S04]  /*0880*/  @P1 FFMA R24, R5, R14, R2 ;  /* 0x0000000e05181223 */ /* 0x004fc80000000002 */
[----:B---3--:R-:W-:-:S07]  /*0890*/  @!P0 FFMA R24, R7, R8, R24 ;  /* 0x0000000807188223 */ /* 0x008fce0000000018 */
.L_x_8:
[----:B------:R-:W0:Y:S01]  /*08a0*/  LDC.64 R4, c[0x0][0x390] ;  /* 0x0000e400ff047b82 */ /* 0x000e220000000a00 */
[----:B------:R-:W-:-:S04]  /*08b0*/  IMAD R3, R19, R3, R0 ;  /* 0x0000000313037224 */ /* 0x000fc800078e0200 */
[----:B0-----:R-:W-:-:S05]  /*08c0*/  IMAD.WIDE R2, R3, 0x4, R4 ;  /* 0x0000000403027825 */ /* 0x001fca00078e0204 */
[----:B------:R-:W-:Y:S01]  /*08d0*/  STG.E desc[UR4][R2.64], R24 ;  /* 0x0000001802007986 */ /* 0x000fe2000c101904 */
[----:B------:R-:W-:Y:S05]  /*08e0*/  EXIT ;  /* 0x000000000000794d */ /* 0x000fea0003800000 */
.L_x_12:
        /* <DEDUP_REMOVED lines=9> */
.L_x_15:


//--------------------- .nv.shared._Z15matrixMulStreamPfS_S_iii --------------------------
	.section	.nv.shared._Z15matrixMulStreamPfS_S_iii,"aw",@nobits
	.sectionflags	@""
	.align	4
.nv.shared._Z15matrixMulStreamPfS_S_iii:
	.zero		3072


//--------------------- .nv.shared.reserved.0     --------------------------
	.section	.nv.shared.reserved.0,"aw",@nobits
	.weak		__nv_reservedSMEM_offset_0_alias
	.size		__nv_reservedSMEM_offset_0_alias, 0, 64
	.other		__nv_reservedSMEM_offset_0_alias,@"STO_CUDA_RESERVED_SHARED STV_DEFAULT"
__nv_reservedSMEM_offset_0_alias:
	.zero		0
	.zero		64


//--------------------- .nv.shared._Z15matrixMulSharedPfS_S_iii --------------------------
	.section	.nv.shared._Z15matrixMulSharedPfS_S_iii,"aw",@nobits
	.sectionflags	@""
	.align	4
.nv.shared._Z15matrixMulSharedPfS_S_iii:
	.zero		3072


//--------------------- .nv.constant0._Z15matrixMulStreamPfS_S_iii --------------------------
	.section	.nv.constant0._Z15matrixMulStreamPfS_S_iii,"a",@progbits
	.sectionflags	@""
	.align	4
.nv.constant0._Z15matrixMulStreamPfS_S_iii:
	.zero		932


//--------------------- .nv.constant0._Z15matrixMulSharedPfS_S_iii --------------------------
	.section	.nv.constant0._Z15matrixMulSharedPfS_S_iii,"a",@progbits
	.sectionflags	@""
	.align	4
.nv.constant0._Z15matrixMulSharedPfS_S_iii:
	.zero		932


//--------------------- .nv.constant0._Z14matrixMulBasicPfS_S_iii --------------------------
	.section	.nv.constant0._Z14matrixMulBasicPfS_S_iii,"a",@progbits
	.sectionflags	@""
	.align	4
.nv.constant0._Z14matrixMulBasicPfS_S_iii:
	.zero		932


//--------------------- SYMBOLS --------------------------

	.type		.nv.reservedSmem.offset0,@object
	.size		.nv.reservedSmem.offset0,0x4
	.type		.nv.reservedSmem.cap,@object
	.size		.nv.reservedSmem.cap,0x4
